// auto-generated by cutlass_sweep.gemm — config: {"arch": "sm_90", "cluster_m": 1, "cluster_n": 1, "dtype": "tf32", "dtype_b": "tf32", "layout": "nt", "stages": 0, "tile_k": 32, "tile_m": 128, "tile_n": 256}
#include "cutlass/cutlass.h"
#include "cutlass/gemm/collective/collective_builder.hpp"
#include "cutlass/gemm/device/gemm_universal_adapter.h"
#include "cutlass/gemm/kernel/gemm_universal.hpp"
#include "cutlass/epilogue/collective/collective_builder.hpp"

using ElemA = cutlass::tfloat32_t;
using ElemB = cutlass::tfloat32_t;
using ElemCD = cutlass::tfloat32_t;
using Acc  = float;
using TileShape    = cute::Shape<cute::_128, cute::_256, cute::_32>;
using ClusterShape = cute::Shape<cute::_1, cute::_1, cute::_1>;

using CollectiveEpilogue = typename cutlass::epilogue::collective::CollectiveBuilder<
    cutlass::arch::Sm90, cutlass::arch::OpClassTensorOp,
    TileShape, ClusterShape,
    cutlass::epilogue::collective::EpilogueTileAuto,
    Acc, Acc,
    ElemCD, cutlass::layout::RowMajor, 128 / cutlass::sizeof_bits<ElemCD>::value,
    ElemCD, cutlass::layout::RowMajor, 128 / cutlass::sizeof_bits<ElemCD>::value,
    cutlass::epilogue::collective::EpilogueScheduleAuto
  >::CollectiveOp;

using CollectiveMainloop = typename cutlass::gemm::collective::CollectiveBuilder<
    cutlass::arch::Sm90, cutlass::arch::OpClassTensorOp,
    ElemA, cutlass::layout::RowMajor, 128 / cutlass::sizeof_bits<ElemA>::value,
    ElemB, cutlass::layout::ColumnMajor, 128 / cutlass::sizeof_bits<ElemB>::value,
    Acc,
    TileShape, ClusterShape,
    cutlass::gemm::collective::StageCountAutoCarveout<static_cast<int>(sizeof(typename CollectiveEpilogue::SharedStorage))>,
    cutlass::gemm::collective::KernelScheduleAuto
  >::CollectiveOp;

using GemmKernel = cutlass::gemm::kernel::GemmUniversal<
    cute::Shape<int,int,int,int>,
    CollectiveMainloop,
    CollectiveEpilogue
>;
using Gemm = cutlass::gemm::device::GemmUniversalAdapter<GemmKernel>;

// Force the device kernel symbol into the cubin without needing a host main.
auto* _anchor = &cutlass::device_kernel<GemmKernel>;


// ===== COMPILED SASS (sm_90a) =====

	.target	sm_90a

	.elftype	@"ET_EXEC"


//--------------------- .note.nv.tkinfo           --------------------------
	.section	.note.nv.tkinfo,"",@"SHT_NOTE"
	.sectionflags	@"SHF_NOTE_NV_TKINFO"
	.tkinfo
        /*0018*/ 	.word	0x00000002
        /*0030*/ 	.string	""
        /*0030*/ 	.string	"ptxas"
        /*0030*/ 	.string	"Cuda compilation tools, release 13.0, V13.0.88"
        /*0030*/ 	.string	"Build cuda_13.0.r13.0/compiler.36424714_0"
        /*0030*/ 	.string	"-arch sm_90a -m 64 "



//--------------------- .note.nv.cuinfo           --------------------------
	.section	.note.nv.cuinfo,"",@"SHT_NOTE"
	.sectionflags	@"SHF_NOTE_NV_CUINFO"
        /*0018*/ 	.short	0x0002
        /*001a*/ 	.short	0x005a
        /*001c*/ 	.short	0x0082
	.zero		2


//--------------------- .nv.info                  --------------------------
	.section	.nv.info,"",@"SHT_CUDA_INFO"
	.align	4


	//----- nvinfo : EIATTR_REGCOUNT
	.align		4
        /*0000*/ 	.byte	0x04, 0x2f
        /*0002*/ 	.short	(.L_15 - .L_14)
	.align		4
.L_14:
        /*0004*/ 	.word	index@(_ZN7cutlass13device_kernelINS_4gemm6kernel13GemmUniversalIN4cute5tupleIJiiiiEEENS1_10collective13CollectiveMmaINS1_34MainloopSm90TmaGmmaWarpSpecializedILi4ENS5_IJNS4_1CILi1EEESB_SB_EEENS1_35KernelTmaWarpSpecializedCooperativeEEENS5_IJNSA_ILi128EEENSA_ILi256EEENSA_ILi32EEEEEENS_10tfloat32_tENS5_IJlSB_lEEESJ_SK_NS4_8TiledMMAINS4_8MMA_AtomIJNS4_4SM904GMMA30MMA_64x256x8_F32TF32TF32_SS_TNILNSO_7ScaleInE1ELSQ_1EEEEEENS4_6LayoutINS5_IJNSA_ILi2EEESB_SB_EEENS5_IJSB_NSA_ILi0EEESW_EEEEENS5_IJNS4_10UnderscoreESZ_SZ_EEEEENS4_13SM90_TMA_LOADENS4_14ComposedLayoutINS4_7SwizzleILi3ELi4ELi3EEENS4_18smem_ptr_flag_bitsILi32EEENST_INS5_IJNSA_ILi8EEESH_EEENS5_IJSH_SB_EEEEEEEvNS4_8identityES12_S1C_vS1D_EENS_8epilogue10collective6detail29Sm90TmaWarpSpecializedAdapterINS1G_15DefaultEpilogueISJ_SK_SK_NS1F_6thread17LinearCombinationISJ_Li1EffLNS1K_9ScaleType4KindE0ELNS_15FloatRoundStyleE2ESJ_EENS1_15EpilogueDefaultEEEEEvvEEEEvNT_6ParamsE)
        /*0008*/ 	.word	0x000000a8


	//----- nvinfo : EIATTR_FRAME_SIZE
	.align		4
.L_15:
        /*000c*/ 	.byte	0x04, 0x11
        /*000e*/ 	.short	(.L_17 - .L_16)
	.align		4
.L_16:
        /*0010*/ 	.word	index@(_ZN7cutlass13device_kernelINS_4gemm6kernel13GemmUniversalIN4cute5tupleIJiiiiEEENS1_10collective13CollectiveMmaINS1_34MainloopSm90TmaGmmaWarpSpecializedILi4ENS5_IJNS4_1CILi1EEESB_SB_EEENS1_35KernelTmaWarpSpecializedCooperativeEEENS5_IJNSA_ILi128EEENSA_ILi256EEENSA_ILi32EEEEEENS_10tfloat32_tENS5_IJlSB_lEEESJ_SK_NS4_8TiledMMAINS4_8MMA_AtomIJNS4_4SM904GMMA30MMA_64x256x8_F32TF32TF32_SS_TNILNSO_7ScaleInE1ELSQ_1EEEEEENS4_6LayoutINS5_IJNSA_ILi2EEESB_SB_EEENS5_IJSB_NSA_ILi0EEESW_EEEEENS5_IJNS4_10UnderscoreESZ_SZ_EEEEENS4_13SM90_TMA_LOADENS4_14ComposedLayoutINS4_7SwizzleILi3ELi4ELi3EEENS4_18smem_ptr_flag_bitsILi32EEENST_INS5_IJNSA_ILi8EEESH_EEENS5_IJSH_SB_EEEEEEEvNS4_8identityES12_S1C_vS1D_EENS_8epilogue10collective6detail29Sm90TmaWarpSpecializedAdapterINS1G_15DefaultEpilogueISJ_SK_SK_NS1F_6thread17LinearCombinationISJ_Li1EffLNS1K_9ScaleType4KindE0ELNS_15FloatRoundStyleE2ESJ_EENS1_15EpilogueDefaultEEEEEvvEEEEvNT_6ParamsE)
        /*0014*/ 	.word	0x00000000


	//----- nvinfo : EIATTR_MIN_STACK_SIZE
	.align		4
.L_17:
        /*0018*/ 	.byte	0x04, 0x12
        /*001a*/ 	.short	(.L_19 - .L_18)
	.align		4
.L_18:
        /*001c*/ 	.word	index@(_ZN7cutlass13device_kernelINS_4gemm6kernel13GemmUniversalIN4cute5tupleIJiiiiEEENS1_10collective13CollectiveMmaINS1_34MainloopSm90TmaGmmaWarpSpecializedILi4ENS5_IJNS4_1CILi1EEESB_SB_EEENS1_35KernelTmaWarpSpecializedCooperativeEEENS5_IJNSA_ILi128EEENSA_ILi256EEENSA_ILi32EEEEEENS_10tfloat32_tENS5_IJlSB_lEEESJ_SK_NS4_8TiledMMAINS4_8MMA_AtomIJNS4_4SM904GMMA30MMA_64x256x8_F32TF32TF32_SS_TNILNSO_7ScaleInE1ELSQ_1EEEEEENS4_6LayoutINS5_IJNSA_ILi2EEESB_SB_EEENS5_IJSB_NSA_ILi0EEESW_EEEEENS5_IJNS4_10UnderscoreESZ_SZ_EEEEENS4_13SM90_TMA_LOADENS4_14ComposedLayoutINS4_7SwizzleILi3ELi4ELi3EEENS4_18smem_ptr_flag_bitsILi32EEENST_INS5_IJNSA_ILi8EEESH_EEENS5_IJSH_SB_EEEEEEEvNS4_8identityES12_S1C_vS1D_EENS_8epilogue10collective6detail29Sm90TmaWarpSpecializedAdapterINS1G_15DefaultEpilogueISJ_SK_SK_NS1F_6thread17LinearCombinationISJ_Li1EffLNS1K_9ScaleType4KindE0ELNS_15FloatRoundStyleE2ESJ_EENS1_15EpilogueDefaultEEEEEvvEEEEvNT_6ParamsE)
        /*0020*/ 	.word	0x00000000
.L_19:


//--------------------- .nv.compat                --------------------------
	.section	.nv.compat,"",@"SHT_CUDA_COMPAT_INFO"
	.align	4
        /*0000*/ 	.byte	0x02, 0x09, 0x01, 0x00, 0x02, 0x02, 0x04, 0x00, 0x02, 0x05, 0x05, 0x00, 0x03, 0x07, 0x01, 0x01
        /*0010*/ 	.byte	0x02, 0x03, 0x01, 0x00, 0x02, 0x06, 0x01, 0x00, 0x04, 0x0b, 0x08, 0x00, 0x00, 0x00, 0x00, 0x00
        /*0020*/ 	.byte	0x00, 0x00, 0x00, 0x00


//--------------------- .nv.info._ZN7cutlass13device_kernelINS_4gemm6kernel13GemmUniversalIN4cute5tupleIJiiiiEEENS1_10collective13CollectiveMmaINS1_34MainloopSm90TmaGmmaWarpSpecializedILi4ENS5_IJNS4_1CILi1EEESB_SB_EEENS1_35KernelTmaWarpSpecializedCooperativeEEENS5_IJNSA_ILi128EEENSA_ILi256EEENSA_ILi32EEEEEENS_10tfloat32_tENS5_IJlSB_lEEESJ_SK_NS4_8TiledMMAINS4_8MMA_AtomIJNS4_4SM904GMMA30MMA_64x256x8_F32TF32TF32_SS_TNILNSO_7ScaleInE1ELSQ_1EEEEEENS4_6LayoutINS5_IJNSA_ILi2EEESB_SB_EEENS5_IJSB_NSA_ILi0EEESW_EEEEENS5_IJNS4_10UnderscoreESZ_SZ_EEEEENS4_13SM90_TMA_LOADENS4_14ComposedLayoutINS4_7SwizzleILi3ELi4ELi3EEENS4_18smem_ptr_flag_bitsILi32EEENST_INS5_IJNSA_ILi8EEESH_EEENS5_IJSH_SB_EEEEEEEvNS4_8identityES12_S1C_vS1D_EENS_8epilogue10collective6detail29Sm90TmaWarpSpecializedAdapterINS1G_15DefaultEpilogueISJ_SK_SK_NS1F_6thread17LinearCombinationISJ_Li1EffLNS1K_9ScaleType4KindE0ELNS_15FloatRoundStyleE2ESJ_EENS1_15EpilogueDefaultEEEEEvvEEEEvNT_6ParamsE --------------------------
	.section	.nv.info._ZN7cutlass13device_kernelINS_4gemm6kernel13GemmUniversalIN4cute5tupleIJiiiiEEENS1_10collective13CollectiveMmaINS1_34MainloopSm90TmaGmmaWarpSpecializedILi4ENS5_IJNS4_1CILi1EEESB_SB_EEENS1_35KernelTmaWarpSpecializedCooperativeEEENS5_IJNSA_ILi128EEENSA_ILi256EEENSA_ILi32EEEEEENS_10tfloat32_tENS5_IJlSB_lEEESJ_SK_NS4_8TiledMMAINS4_8MMA_AtomIJNS4_4SM904GMMA30MMA_64x256x8_F32TF32TF32_SS_TNILNSO_7ScaleInE1ELSQ_1EEEEEENS4_6LayoutINS5_IJNSA_ILi2EEESB_SB_EEENS5_IJSB_NSA_ILi0EEESW_EEEEENS5_IJNS4_10UnderscoreESZ_SZ_EEEEENS4_13SM90_TMA_LOADENS4_14ComposedLayoutINS4_7SwizzleILi3ELi4ELi3EEENS4_18smem_ptr_flag_bitsILi32EEENST_INS5_IJNSA_ILi8EEESH_EEENS5_IJSH_SB_EEEEEEEvNS4_8identityES12_S1C_vS1D_EENS_8epilogue10collective6detail29Sm90TmaWarpSpecializedAdapterINS1G_15DefaultEpilogueISJ_SK_SK_NS1F_6thread17LinearCombinationISJ_Li1EffLNS1K_9ScaleType4KindE0ELNS_15FloatRoundStyleE2ESJ_EENS1_15EpilogueDefaultEEEEEvvEEEEvNT_6ParamsE,"",@"SHT_CUDA_INFO"
	.sectionflags	@""
	.align	4


	//----- nvinfo : EIATTR_CUDA_API_VERSION
	.align		4
        /*0000*/ 	.byte	0x04, 0x37
        /*0002*/ 	.short	(.L_21 - .L_20)
.L_20:
        /*0004*/ 	.word	0x00000082


	//----- nvinfo : EIATTR_KPARAM_INFO
	.align		4
.L_21:
        /*0008*/ 	.byte	0x04, 0x17
        /*000a*/ 	.short	(.L_23 - .L_22)
.L_22:
        /*000c*/ 	.word	0x00000000
        /*0010*/ 	.short	0x0000
        /*0012*/ 	.short	0x0070
        /*0014*/ 	.byte	0x00, 0xf0, 0x01, 0x10


	//----- nvinfo : EIATTR_SPARSE_MMA_MASK
	.align		4
.L_23:
        /*0018*/ 	.byte	0x03, 0x50
        /*001a*/ 	.short	0x0000


	//----- nvinfo : EIATTR_MAXREG_COUNT
	.align		4
        /*001c*/ 	.byte	0x03, 0x1b
        /*001e*/ 	.short	0x00a8


	//----- nvinfo : EIATTR_NUM_BARRIERS
	.align		4
        /*0020*/ 	.byte	0x02, 0x4c
        /*0022*/ 	.byte	0x01
	.zero		1


	//----- nvinfo : EIATTR_EXTERNS
	.align		4
        /*0024*/ 	.byte	0x04, 0x0f
        /*0026*/ 	.short	(.L_25 - .L_24)


	//   ....[0]....
	.align		4
.L_24:
        /*0028*/ 	.word	index@(__assertfail)


	//----- nvinfo : EIATTR_MERCURY_ISA_VERSION
	.align		4
.L_25:
        /*002c*/ 	.byte	0x03, 0x5f
        /*002e*/ 	.short	0x0101


	//----- nvinfo : EIATTR_INT_WARP_WIDE_INSTR_OFFSETS
	.align		4
        /*0030*/ 	.byte	0x04, 0x31
        /*0032*/ 	.short	(.L_27 - .L_26)


	//   ....[0]....
.L_26:
        /*0034*/ 	.word	0x000003b0


	//   ....[1]....
        /*0038*/ 	.word	0x000003e0


	//   ....[2]....
        /*003c*/ 	.word	0x000004c0


	//----- nvinfo : EIATTR_COOP_GROUP_MASK_REGIDS
	.align		4
.L_27:
        /*0040*/ 	.byte	0x04, 0x29
        /*0042*/ 	.short	(.L_29 - .L_28)


	//   ....[0]....
.L_28:
        /*0044*/ 	.word	0xffffffff


	//   ....[1]....
        /*0048*/ 	.word	0xffffffff


	//   ....[2]....
        /*004c*/ 	.word	0xffffffff


	//   ....[3]....
        /*0050*/ 	.word	0xffffffff


	//   ....[4]....
        /*0054*/ 	.word	0xffffffff


	//----- nvinfo : EIATTR_COOP_GROUP_INSTR_OFFSETS
	.align		4
.L_29:
        /*0058*/ 	.byte	0x04, 0x28
        /*005a*/ 	.short	(.L_31 - .L_30)


	//   ....[0]....
.L_30:
        /*005c*/ 	.word	0x00000060


	//   ....[1]....
        /*0060*/ 	.word	0x00000070


	//   ....[2]....
        /*0064*/ 	.word	0x00000130


	//   ....[3]....
        /*0068*/ 	.word	0x000002c0


	//   ....[4]....
        /*006c*/ 	.word	0x00000f70


	//----- nvinfo : EIATTR_REG_RECONFIG
	.align		4
.L_31:
        /*0070*/ 	.byte	0x01, 0x54
	.zero		2


	//----- nvinfo : EIATTR_SYSCALL_OFFSETS
	.align		4
        /*0074*/ 	.byte	0x04, 0x46
        /*0076*/ 	.short	(.L_33 - .L_32)


	//   ....[0]....
.L_32:
        /*0078*/ 	.word	0x00001130


	//----- nvinfo : EIATTR_MBARRIER_INSTR_OFFSETS
	.align		4
.L_33:
        /*007c*/ 	.byte	0x04, 0x39
        /*007e*/ 	.short	(.L_35 - .L_34)


	//   ....[0]....
.L_34:
        /*0080*/ 	.word	0x00000230
        /*0084*/ 	.word	0x000000ff
        /*0088*/ 	.word	0x00000000
        /*008c*/ 	.short	0x0100
        /*008e*/ 	.byte	0x08
	.zero		1


	//   ....[1]....
        /*0090*/ 	.word	0x00000240
        /*0094*/ 	.word	0x000000ff
        /*0098*/ 	.word	0x00000020
        /*009c*/ 	.short	0x0100
        /*009e*/ 	.byte	0x08
	.zero		1


	//   ....[2]....
        /*00a0*/ 	.word	0x00000250
        /*00a4*/ 	.word	0x000000ff
        /*00a8*/ 	.word	0x00000008
        /*00ac*/ 	.short	0x0100
        /*00ae*/ 	.byte	0x08
	.zero		1


	//   ....[3]....
        /*00b0*/ 	.word	0x00000260
        /*00b4*/ 	.word	0x000000ff
        /*00b8*/ 	.word	0x00000028
        /*00bc*/ 	.short	0x0100
        /*00be*/ 	.byte	0x08
	.zero		1


	//   ....[4]....
        /*00c0*/ 	.word	0x00000270
        /*00c4*/ 	.word	0x000000ff
        /*00c8*/ 	.word	0x00000010
        /*00cc*/ 	.short	0x0100
        /*00ce*/ 	.byte	0x08
	.zero		1


	//   ....[5]....
        /*00d0*/ 	.word	0x00000280
        /*00d4*/ 	.word	0x000000ff
        /*00d8*/ 	.word	0x00000030
        /*00dc*/ 	.short	0x0100
        /*00de*/ 	.byte	0x08
	.zero		1


	//   ....[6]....
        /*00e0*/ 	.word	0x00000290
        /*00e4*/ 	.word	0x000000ff
        /*00e8*/ 	.word	0x00000018
        /*00ec*/ 	.short	0x0100
        /*00ee*/ 	.byte	0x08
	.zero		1


	//   ....[7]....
        /*00f0*/ 	.word	0x000002a0
        /*00f4*/ 	.word	0x000000ff
        /*00f8*/ 	.word	0x00000038
        /*00fc*/ 	.short	0x0100
        /*00fe*/ 	.byte	0x08
	.zero		1


	//   ....[8]....
        /*0100*/ 	.word	0x00000530
        /*0104*/ 	.word	0x000000ff
        /*0108*/ 	.word	0x00000050
        /*010c*/ 	.short	0x0100
        /*010e*/ 	.byte	0x06
	.zero		1


	//   ....[9]....
        /*0110*/ 	.word	0x00000590
        /*0114*/ 	.word	0x000000ff
        /*0118*/ 	.word	0x00000058
        /*011c*/ 	.short	0x0100
        /*011e*/ 	.byte	0x06
	.zero		1


	//   ....[10]....
        /*0120*/ 	.word	0x000011b0
        /*0124*/ 	.word	0x00000003
        /*0128*/ 	.word	0x00000000
        /*012c*/ 	.short	0x010a
        /*012e*/ 	.byte	0x3f
	.zero		1


	//   ....[11]....
        /*0130*/ 	.word	0x000011f0
        /*0134*/ 	.word	0x00000003
        /*0138*/ 	.word	0x00000000
        /*013c*/ 	.short	0x010a
        /*013e*/ 	.byte	0x3f
	.zero		1


	//   ....[12]....
        /*0140*/ 	.word	0x000015c0
        /*0144*/ 	.word	0x000000ff
        /*0148*/ 	.word	0x00000000
        /*014c*/ 	.short	0x010a
        /*014e*/ 	.byte	0x08
	.zero		1


	//   ....[13]....
        /*0150*/ 	.word	0x00001600
        /*0154*/ 	.word	0x000000ff
        /*0158*/ 	.word	0x00000000
        /*015c*/ 	.short	0x010a
        /*015e*/ 	.byte	0x08
	.zero		1


	//   ....[14]....
        /*0160*/ 	.word	0x00001890
        /*0164*/ 	.word	0x000000ff
        /*0168*/ 	.word	0x00000000
        /*016c*/ 	.short	0x0101
        /*016e*/ 	.byte	0x08
	.zero		1


	//   ....[15]....
        /*0170*/ 	.word	0x00001a70
        /*0174*/ 	.word	0x000000ff
        /*0178*/ 	.word	0x00000000
        /*017c*/ 	.short	0x0101
        /*017e*/ 	.byte	0x04
	.zero		1


	//   ....[16]....
        /*0180*/ 	.word	0x0000a8e0
        /*0184*/ 	.word	0x0000000c
        /*0188*/ 	.word	0x00000020
        /*018c*/ 	.short	0x010a
        /*018e*/ 	.byte	0x3f
	.zero		1


	//   ....[17]....
        /*0190*/ 	.word	0x0000aca0
        /*0194*/ 	.word	0x00000005
        /*0198*/ 	.word	0x00000058
        /*019c*/ 	.short	0x0101
        /*019e*/ 	.byte	0x3f
	.zero		1


	//   ....[18]....
        /*01a0*/ 	.word	0x0000b3a0
        /*01a4*/ 	.word	0x00000007
        /*01a8*/ 	.word	0x00000000
        /*01ac*/ 	.short	0x010a
        /*01ae*/ 	.byte	0x3f
	.zero		1


	//   ....[19]....
        /*01b0*/ 	.word	0x0000b420
        /*01b4*/ 	.word	0x00000006
        /*01b8*/ 	.word	0x00000000
        /*01bc*/ 	.short	0x010a
        /*01be*/ 	.byte	0x3f
	.zero		1


	//   ....[20]....
        /*01c0*/ 	.word	0x0000b4b0
        /*01c4*/ 	.word	0x00000007
        /*01c8*/ 	.word	0x00000000
        /*01cc*/ 	.short	0x010a
        /*01ce*/ 	.byte	0x3f
	.zero		1


	//   ....[21]....
        /*01d0*/ 	.word	0x0000b540
        /*01d4*/ 	.word	0x00000005
        /*01d8*/ 	.word	0x00000000
        /*01dc*/ 	.short	0x010a
        /*01de*/ 	.byte	0x3f
	.zero		1


	//   ....[22]....
        /*01e0*/ 	.word	0x0000b5a0
        /*01e4*/ 	.word	0x00000003
        /*01e8*/ 	.word	0x00000000
        /*01ec*/ 	.short	0x010a
        /*01ee*/ 	.byte	0x3f
	.zero		1


	//   ....[23]....
        /*01f0*/ 	.word	0x0000b600
        /*01f4*/ 	.word	0x00000004
        /*01f8*/ 	.word	0x00000000
        /*01fc*/ 	.short	0x010a
        /*01fe*/ 	.byte	0x3f
	.zero		1


	//   ....[24]....
        /*0200*/ 	.word	0x0000b6d0
        /*0204*/ 	.word	0x0000000c
        /*0208*/ 	.word	0x00000020
        /*020c*/ 	.short	0x010a
        /*020e*/ 	.byte	0x3f
	.zero		1


	//   ....[25]....
        /*0210*/ 	.word	0x0000b7a0
        /*0214*/ 	.word	0x00000007
        /*0218*/ 	.word	0x00000000
        /*021c*/ 	.short	0x010a
        /*021e*/ 	.byte	0x3f
	.zero		1


	//   ....[26]....
        /*0220*/ 	.word	0x0000b7f0
        /*0224*/ 	.word	0x00000006
        /*0228*/ 	.word	0x00000000
        /*022c*/ 	.short	0x010a
        /*022e*/ 	.byte	0x3f
	.zero		1


	//   ....[27]....
        /*0230*/ 	.word	0x0000b840
        /*0234*/ 	.word	0x00000007
        /*0238*/ 	.word	0x00000000
        /*023c*/ 	.short	0x010a
        /*023e*/ 	.byte	0x3f
	.zero		1


	//----- nvinfo : EIATTR_NUM_MBARRIERS
	.align		4
.L_35:
        /*0240*/ 	.byte	0x03, 0x38
        /*0242*/ 	.short	0x000a


	//----- nvinfo : EIATTR_EXIT_INSTR_OFFSETS
	.align		4
        /*0244*/ 	.byte	0x04, 0x1c
        /*0246*/ 	.short	(.L_37 - .L_36)


	//   ....[0]....
.L_36:
        /*0248*/ 	.word	0x000005e0


	//   ....[1]....
        /*024c*/ 	.word	0x00000ea0


	//   ....[2]....
        /*0250*/ 	.word	0x00009f50


	//   ....[3]....
        /*0254*/ 	.word	0x0000a580


	//   ....[4]....
        /*0258*/ 	.word	0x0000b590


	//----- nvinfo : EIATTR_MAX_THREADS
	.align		4
.L_37:
        /*025c*/ 	.byte	0x04, 0x05
        /*025e*/ 	.short	(.L_39 - .L_38)
.L_38:
        /*0260*/ 	.word	0x00000180
        /*0264*/ 	.word	0x00000001
        /*0268*/ 	.word	0x00000001


	//----- nvinfo : EIATTR_CRS_STACK_SIZE
	.align		4
.L_39:
        /*026c*/ 	.byte	0x04, 0x1e
        /*026e*/ 	.short	(.L_41 - .L_40)
.L_40:
        /*0270*/ 	.word	0x00000000


	//----- nvinfo : EIATTR_CBANK_PARAM_SIZE
	.align		4
.L_41:
        /*0274*/ 	.byte	0x03, 0x19
        /*0276*/ 	.short	0x0470


	//----- nvinfo : EIATTR_PARAM_CBANK
	.align		4
        /*0278*/ 	.byte	0x04, 0x0a
        /*027a*/ 	.short	(.L_43 - .L_42)
	.align		4
.L_42:
        /*027c*/ 	.word	index@(.nv.constant0._ZN7cutlass13device_kernelINS_4gemm6kernel13GemmUniversalIN4cute5tupleIJiiiiEEENS1_10collective13CollectiveMmaINS1_34MainloopSm90TmaGmmaWarpSpecializedILi4ENS5_IJNS4_1CILi1EEESB_SB_EEENS1_35KernelTmaWarpSpecializedCooperativeEEENS5_IJNSA_ILi128EEENSA_ILi256EEENSA_ILi32EEEEEENS_10tfloat32_tENS5_IJlSB_lEEESJ_SK_NS4_8TiledMMAINS4_8MMA_AtomIJNS4_4SM904GMMA30MMA_64x256x8_F32TF32TF32_SS_TNILNSO_7ScaleInE1ELSQ_1EEEEEENS4_6LayoutINS5_IJNSA_ILi2EEESB_SB_EEENS5_IJSB_NSA_ILi0EEESW_EEEEENS5_IJNS4_10UnderscoreESZ_SZ_EEEEENS4_13SM90_TMA_LOADENS4_14ComposedLayoutINS4_7SwizzleILi3ELi4ELi3EEENS4_18smem_ptr_flag_bitsILi32EEENST_INS5_IJNSA_ILi8EEESH_EEENS5_IJSH_SB_EEEEEEEvNS4_8identityES12_S1C_vS1D_EENS_8epilogue10collective6detail29Sm90TmaWarpSpecializedAdapterINS1G_15DefaultEpilogueISJ_SK_SK_NS1F_6thread17LinearCombinationISJ_Li1EffLNS1K_9ScaleType4KindE0ELNS_15FloatRoundStyleE2ESJ_EENS1_15EpilogueDefaultEEEEEvvEEEEvNT_6ParamsE)
        /*0280*/ 	.short	0x0210
        /*0282*/ 	.short	0x0470


	//----- nvinfo : EIATTR_SW_WAR
	.align		4
.L_43:
        /*0284*/ 	.byte	0x04, 0x36
        /*0286*/ 	.short	(.L_45 - .L_44)
.L_44:
        /*0288*/ 	.word	0x00000008
.L_45:


//--------------------- .nv.callgraph             --------------------------
	.section	.nv.callgraph,"",@"SHT_CUDA_CALLGRAPH"
	.align	4
	.sectionentsize	8
	.align		4
        /*0000*/ 	.word	0x00000000
	.align		4
        /*0004*/ 	.word	0xffffffff
	.align		4
        /*0008*/ 	.word	index@(_ZN7cutlass13device_kernelINS_4gemm6kernel13GemmUniversalIN4cute5tupleIJiiiiEEENS1_10collective13CollectiveMmaINS1_34MainloopSm90TmaGmmaWarpSpecializedILi4ENS5_IJNS4_1CILi1EEESB_SB_EEENS1_35KernelTmaWarpSpecializedCooperativeEEENS5_IJNSA_ILi128EEENSA_ILi256EEENSA_ILi32EEEEEENS_10tfloat32_tENS5_IJlSB_lEEESJ_SK_NS4_8TiledMMAINS4_8MMA_AtomIJNS4_4SM904GMMA30MMA_64x256x8_F32TF32TF32_SS_TNILNSO_7ScaleInE1ELSQ_1EEEEEENS4_6LayoutINS5_IJNSA_ILi2EEESB_SB_EEENS5_IJSB_NSA_ILi0EEESW_EEEEENS5_IJNS4_10UnderscoreESZ_SZ_EEEEENS4_13SM90_TMA_LOADENS4_14ComposedLayoutINS4_7SwizzleILi3ELi4ELi3EEENS4_18smem_ptr_flag_bitsILi32EEENST_INS5_IJNSA_ILi8EEESH_EEENS5_IJSH_SB_EEEEEEEvNS4_8identityES12_S1C_vS1D_EENS_8epilogue10collective6detail29Sm90TmaWarpSpecializedAdapterINS1G_15DefaultEpilogueISJ_SK_SK_NS1F_6thread17LinearCombinationISJ_Li1EffLNS1K_9ScaleType4KindE0ELNS_15FloatRoundStyleE2ESJ_EENS1_15EpilogueDefaultEEEEEvvEEEEvNT_6ParamsE)
	.align		4
        /*000c*/ 	.word	index@(__assertfail)
	.align		4
        /*0010*/ 	.word	0x00000000
	.align		4
        /*0014*/ 	.word	0xfffffffe
	.align		4
        /*0018*/ 	.word	0x00000000
	.align		4
        /*001c*/ 	.word	0xfffffffd
	.align		4
        /*0020*/ 	.word	0x00000000
	.align		4
        /*0024*/ 	.word	0xfffffffc


//--------------------- .nv.constant4             --------------------------
	.section	.nv.constant4,"a",@progbits
	.align	8
	.align		8
.nv.constant4:
        /*0000*/ 	.dword	__assertfail
	.align		8
        /*0008*/ 	.dword	__unnamed_1
	.align		8
        /*0010*/ 	.dword	_ZN40_INTERNAL_f903d26b_4_k_cu_ea045692_326794cuda3std3__45__cpo5beginE
	.align		8
        /*0018*/ 	.dword	_ZN40_INTERNAL_f903d26b_4_k_cu_ea045692_326794cuda3std3__45__cpo3endE
	.align		8
        /*0020*/ 	.dword	_ZN40_INTERNAL_f903d26b_4_k_cu_ea045692_326794cuda3std3__45__cpo6cbeginE
	.align		8
        /*0028*/ 	.dword	_ZN40_INTERNAL_f903d26b_4_k_cu_ea045692_326794cuda3std3__45__cpo4cendE
	.align		8
        /*0030*/ 	.dword	_ZN40_INTERNAL_f903d26b_4_k_cu_ea045692_326794cuda3std3__442_GLOBAL__N__f903d26b_4_k_cu_ea045692_326796ignoreE
	.align		8
        /*0038*/ 	.dword	_ZN40_INTERNAL_f903d26b_4_k_cu_ea045692_326794cuda3std3__419piecewise_constructE
	.align		8
        /*0040*/ 	.dword	_ZN40_INTERNAL_f903d26b_4_k_cu_ea045692_326794cuda3std3__48in_placeE
	.align		8
        /*0048*/ 	.dword	_ZN40_INTERNAL_f903d26b_4_k_cu_ea045692_326794cuda3std6ranges3__45__cpo4swapE
	.align		8
        /*0050*/ 	.dword	_ZN40_INTERNAL_f903d26b_4_k_cu_ea045692_326794cuda3std6ranges3__45__cpo9iter_moveE
	.align		8
        /*0058*/ 	.dword	_ZN40_INTERNAL_f903d26b_4_k_cu_ea045692_326794cute7productE
	.align		8
        /*0060*/ 	.dword	_ZN40_INTERNAL_f903d26b_4_k_cu_ea045692_326794cute1_E
	.align		8
        /*0068*/ 	.dword	$str$22
	.align		8
        /*0070*/ 	.dword	$str$23


//--------------------- .text._ZN7cutlass13device_kernelINS_4gemm6kernel13GemmUniversalIN4cute5tupleIJiiiiEEENS1_10collective13CollectiveMmaINS1_34MainloopSm90TmaGmmaWarpSpecializedILi4ENS5_IJNS4_1CILi1EEESB_SB_EEENS1_35KernelTmaWarpSpecializedCooperativeEEENS5_IJNSA_ILi128EEENSA_ILi256EEENSA_ILi32EEEEEENS_10tfloat32_tENS5_IJlSB_lEEESJ_SK_NS4_8TiledMMAINS4_8MMA_AtomIJNS4_4SM904GMMA30MMA_64x256x8_F32TF32TF32_SS_TNILNSO_7ScaleInE1ELSQ_1EEEEEENS4_6LayoutINS5_IJNSA_ILi2EEESB_SB_EEENS5_IJSB_NSA_ILi0EEESW_EEEEENS5_IJNS4_10UnderscoreESZ_SZ_EEEEENS4_13SM90_TMA_LOADENS4_14ComposedLayoutINS4_7SwizzleILi3ELi4ELi3EEENS4_18smem_ptr_flag_bitsILi32EEENST_INS5_IJNSA_ILi8EEESH_EEENS5_IJSH_SB_EEEEEEEvNS4_8identityES12_S1C_vS1D_EENS_8epilogue10collective6detail29Sm90TmaWarpSpecializedAdapterINS1G_15DefaultEpilogueISJ_SK_SK_NS1F_6thread17LinearCombinationISJ_Li1EffLNS1K_9ScaleType4KindE0ELNS_15FloatRoundStyleE2ESJ_EENS1_15EpilogueDefaultEEEEEvvEEEEvNT_6ParamsE --------------------------
	.section	.text._ZN7cutlass13device_kernelINS_4gemm6kernel13GemmUniversalIN4cute5tupleIJiiiiEEENS1_10collective13CollectiveMmaINS1_34MainloopSm90TmaGmmaWarpSpecializedILi4ENS5_IJNS4_1CILi1EEESB_SB_EEENS1_35KernelTmaWarpSpecializedCooperativeEEENS5_IJNSA_ILi128EEENSA_ILi256EEENSA_ILi32EEEEEENS_10tfloat32_tENS5_IJlSB_lEEESJ_SK_NS4_8TiledMMAINS4_8MMA_AtomIJNS4_4SM904GMMA30MMA_64x256x8_F32TF32TF32_SS_TNILNSO_7ScaleInE1ELSQ_1EEEEEENS4_6LayoutINS5_IJNSA_ILi2EEESB_SB_EEENS5_IJSB_NSA_ILi0EEESW_EEEEENS5_IJNS4_10UnderscoreESZ_SZ_EEEEENS4_13SM90_TMA_LOADENS4_14ComposedLayoutINS4_7SwizzleILi3ELi4ELi3EEENS4_18smem_ptr_flag_bitsILi32EEENST_INS5_IJNSA_ILi8EEESH_EEENS5_IJSH_SB_EEEEEEEvNS4_8identityES12_S1C_vS1D_EENS_8epilogue10collective6detail29Sm90TmaWarpSpecializedAdapterINS1G_15DefaultEpilogueISJ_SK_SK_NS1F_6thread17LinearCombinationISJ_Li1EffLNS1K_9ScaleType4KindE0ELNS_15FloatRoundStyleE2ESJ_EENS1_15EpilogueDefaultEEEEEvvEEEEvNT_6ParamsE,"ax",@progbits
	.align	128
.text._ZN7cutlass13device_kernelINS_4gemm6kernel13GemmUniversalIN4cute5tupleIJiiiiEEENS1_10collective13CollectiveMmaINS1_34MainloopSm90TmaGmmaWarpSpecializedILi4ENS5_IJNS4_1CILi1EEESB_SB_EEENS1_35KernelTmaWarpSpecializedCooperativeEEENS5_IJNSA_ILi128EEENSA_ILi256EEENSA_ILi32EEEEEENS_10tfloat32_tENS5_IJlSB_lEEESJ_SK_NS4_8TiledMMAINS4_8MMA_AtomIJNS4_4SM904GMMA30MMA_64x256x8_F32TF32TF32_SS_TNILNSO_7ScaleInE1ELSQ_1EEEEEENS4_6LayoutINS5_IJNSA_ILi2EEESB_SB_EEENS5_IJSB_NSA_ILi0EEESW_EEEEENS5_IJNS4_10UnderscoreESZ_SZ_EEEEENS4_13SM90_TMA_LOADENS4_14ComposedLayoutINS4_7SwizzleILi3ELi4ELi3EEENS4_18smem_ptr_flag_bitsILi32EEENST_INS5_IJNSA_ILi8EEESH_EEENS5_IJSH_SB_EEEEEEEvNS4_8identityES12_S1C_vS1D_EENS_8epilogue10collective6detail29Sm90TmaWarpSpecializedAdapterINS1G_15DefaultEpilogueISJ_SK_SK_NS1F_6thread17LinearCombinationISJ_Li1EffLNS1K_9ScaleType4KindE0ELNS_15FloatRoundStyleE2ESJ_EENS1_15EpilogueDefaultEEEEEvvEEEEvNT_6ParamsE:
        .type           _ZN7cutlass13device_kernelINS_4gemm6kernel13GemmUniversalIN4cute5tupleIJiiiiEEENS1_10collective13CollectiveMmaINS1_34MainloopSm90TmaGmmaWarpSpecializedILi4ENS5_IJNS4_1CILi1EEESB_SB_EEENS1_35KernelTmaWarpSpecializedCooperativeEEENS5_IJNSA_ILi128EEENSA_ILi256EEENSA_ILi32EEEEEENS_10tfloat32_tENS5_IJlSB_lEEESJ_SK_NS4_8TiledMMAINS4_8MMA_AtomIJNS4_4SM904GMMA30MMA_64x256x8_F32TF32TF32_SS_TNILNSO_7ScaleInE1ELSQ_1EEEEEENS4_6LayoutINS5_IJNSA_ILi2EEESB_SB_EEENS5_IJSB_NSA_ILi0EEESW_EEEEENS5_IJNS4_10UnderscoreESZ_SZ_EEEEENS4_13SM90_TMA_LOADENS4_14ComposedLayoutINS4_7SwizzleILi3ELi4ELi3EEENS4_18smem_ptr_flag_bitsILi32EEENST_INS5_IJNSA_ILi8EEESH_EEENS5_IJSH_SB_EEEEEEEvNS4_8identityES12_S1C_vS1D_EENS_8epilogue10collective6detail29Sm90TmaWarpSpecializedAdapterINS1G_15DefaultEpilogueISJ_SK_SK_NS1F_6thread17LinearCombinationISJ_Li1EffLNS1K_9ScaleType4KindE0ELNS_15FloatRoundStyleE2ESJ_EENS1_15EpilogueDefaultEEEEEvvEEEEvNT_6ParamsE,@function
        .size           _ZN7cutlass13device_kernelINS_4gemm6kernel13GemmUniversalIN4cute5tupleIJiiiiEEENS1_10collective13CollectiveMmaINS1_34MainloopSm90TmaGmmaWarpSpecializedILi4ENS5_IJNS4_1CILi1EEESB_SB_EEENS1_35KernelTmaWarpSpecializedCooperativeEEENS5_IJNSA_ILi128EEENSA_ILi256EEENSA_ILi32EEEEEENS_10tfloat32_tENS5_IJlSB_lEEESJ_SK_NS4_8TiledMMAINS4_8MMA_AtomIJNS4_4SM904GMMA30MMA_64x256x8_F32TF32TF32_SS_TNILNSO_7ScaleInE1ELSQ_1EEEEEENS4_6LayoutINS5_IJNSA_ILi2EEESB_SB_EEENS5_IJSB_NSA_ILi0EEESW_EEEEENS5_IJNS4_10UnderscoreESZ_SZ_EEEEENS4_13SM90_TMA_LOADENS4_14ComposedLayoutINS4_7SwizzleILi3ELi4ELi3EEENS4_18smem_ptr_flag_bitsILi32EEENST_INS5_IJNSA_ILi8EEESH_EEENS5_IJSH_SB_EEEEEEEvNS4_8identityES12_S1C_vS1D_EENS_8epilogue10collective6detail29Sm90TmaWarpSpecializedAdapterINS1G_15DefaultEpilogueISJ_SK_SK_NS1F_6thread17LinearCombinationISJ_Li1EffLNS1K_9ScaleType4KindE0ELNS_15FloatRoundStyleE2ESJ_EENS1_15EpilogueDefaultEEEEEvvEEEEvNT_6ParamsE,(.L_x_322 - _ZN7cutlass13device_kernelINS_4gemm6kernel13GemmUniversalIN4cute5tupleIJiiiiEEENS1_10collective13CollectiveMmaINS1_34MainloopSm90TmaGmmaWarpSpecializedILi4ENS5_IJNS4_1CILi1EEESB_SB_EEENS1_35KernelTmaWarpSpecializedCooperativeEEENS5_IJNSA_ILi128EEENSA_ILi256EEENSA_ILi32EEEEEENS_10tfloat32_tENS5_IJlSB_lEEESJ_SK_NS4_8TiledMMAINS4_8MMA_AtomIJNS4_4SM904GMMA30MMA_64x256x8_F32TF32TF32_SS_TNILNSO_7ScaleInE1ELSQ_1EEEEEENS4_6LayoutINS5_IJNSA_ILi2EEESB_SB_EEENS5_IJSB_NSA_ILi0EEESW_EEEEENS5_IJNS4_10UnderscoreESZ_SZ_EEEEENS4_13SM90_TMA_LOADENS4_14ComposedLayoutINS4_7SwizzleILi3ELi4ELi3EEENS4_18smem_ptr_flag_bitsILi32EEENST_INS5_IJNSA_ILi8EEESH_EEENS5_IJSH_SB_EEEEEEEvNS4_8identityES12_S1C_vS1D_EENS_8epilogue10collective6detail29Sm90TmaWarpSpecializedAdapterINS1G_15DefaultEpilogueISJ_SK_SK_NS1F_6thread17LinearCombinationISJ_Li1EffLNS1K_9ScaleType4KindE0ELNS_15FloatRoundStyleE2ESJ_EENS1_15EpilogueDefaultEEEEEvvEEEEvNT_6ParamsE)
        .other          _ZN7cutlass13device_kernelINS_4gemm6kernel13GemmUniversalIN4cute5tupleIJiiiiEEENS1_10collective13CollectiveMmaINS1_34MainloopSm90TmaGmmaWarpSpecializedILi4ENS5_IJNS4_1CILi1EEESB_SB_EEENS1_35KernelTmaWarpSpecializedCooperativeEEENS5_IJNSA_ILi128EEENSA_ILi256EEENSA_ILi32EEEEEENS_10tfloat32_tENS5_IJlSB_lEEESJ_SK_NS4_8TiledMMAINS4_8MMA_AtomIJNS4_4SM904GMMA30MMA_64x256x8_F32TF32TF32_SS_TNILNSO_7ScaleInE1ELSQ_1EEEEEENS4_6LayoutINS5_IJNSA_ILi2EEESB_SB_EEENS5_IJSB_NSA_ILi0EEESW_EEEEENS5_IJNS4_10UnderscoreESZ_SZ_EEEEENS4_13SM90_TMA_LOADENS4_14ComposedLayoutINS4_7SwizzleILi3ELi4ELi3EEENS4_18smem_ptr_flag_bitsILi32EEENST_INS5_IJNSA_ILi8EEESH_EEENS5_IJSH_SB_EEEEEEEvNS4_8identityES12_S1C_vS1D_EENS_8epilogue10collective6detail29Sm90TmaWarpSpecializedAdapterINS1G_15DefaultEpilogueISJ_SK_SK_NS1F_6thread17LinearCombinationISJ_Li1EffLNS1K_9ScaleType4KindE0ELNS_15FloatRoundStyleE2ESJ_EENS1_15EpilogueDefaultEEEEEvvEEEEvNT_6ParamsE,@"STO_CUDA_ENTRY STV_DEFAULT"
_ZN7cutlass13device_kernelINS_4gemm6kernel13GemmUniversalIN4cute5tupleIJiiiiEEENS1_10collective13CollectiveMmaINS1_34MainloopSm90TmaGmmaWarpSpecializedILi4ENS5_IJNS4_1CILi1EEESB_SB_EEENS1_35KernelTmaWarpSpecializedCooperativeEEENS5_IJNSA_ILi128EEENSA_ILi256EEENSA_ILi32EEEEEENS_10tfloat32_tENS5_IJlSB_lEEESJ_SK_NS4_8TiledMMAINS4_8MMA_AtomIJNS4_4SM904GMMA30MMA_64x256x8_F32TF32TF32_SS_TNILNSO_7ScaleInE1ELSQ_1EEEEEENS4_6LayoutINS5_IJNSA_ILi2EEESB_SB_EEENS5_IJSB_NSA_ILi0EEESW_EEEEENS5_IJNS4_10UnderscoreESZ_SZ_EEEEENS4_13SM90_TMA_LOADENS4_14ComposedLayoutINS4_7SwizzleILi3ELi4ELi3EEENS4_18smem_ptr_flag_bitsILi32EEENST_INS5_IJNSA_ILi8EEESH_EEENS5_IJSH_SB_EEEEEEEvNS4_8identityES12_S1C_vS1D_EENS_8epilogue10collective6detail29Sm90TmaWarpSpecializedAdapterINS1G_15DefaultEpilogueISJ_SK_SK_NS1F_6thread17LinearCombinationISJ_Li1EffLNS1K_9ScaleType4KindE0ELNS_15FloatRoundStyleE2ESJ_EENS1_15EpilogueDefaultEEEEEvvEEEEvNT_6ParamsE:
[----:B------:R-:W0:Y:S01]  /*0000*/  LDC R1, c[0x0][0x28] ;  /* 0x00000a00ff017b82 */ /* 0x000e220000000800 */
[----:B------:R-:W1:Y:S01]  /*0010*/  S2R R18, SR_TID.X ;  /* 0x0000000000127919 */ /* 0x000e620000002100 */
[----:B------:R-:W-:Y:S01]  /*0020*/  ELECT P0, URZ, PT ;  /* 0x00000000003f782f */ /* 0x000fe20003800000 */
[----:B------:R-:W-:Y:S01]  /*0030*/  BSSY B0, `(.L_x_0) ;  /* 0x000000f000007945 */ /* 0x000fe20003800000 */
[--C-:B-1----:R-:W-:Y:S02]  /*0040*/  SHF.R.U32.HI R0, RZ, 0x5, R18.reuse ;  /* 0x00000005ff007819 */ /* 0x102fe40000011612 */
[----:B------:R-:W-:-:S03]  /*0050*/  SHF.R.U32.HI R22, RZ, 0x7, R18 ;  /* 0x00000007ff167819 */ /* 0x000fc60000011612 */
[----:B------:R-:W1:Y:S04]  /*0060*/  SHFL.IDX PT, R5, R0, RZ, 0x1f ;  /* 0x00001fff00057589 */ /* 0x000e6800000e0000 */
[----:B------:R2:W3:Y:S01]  /*0070*/  SHFL.IDX PT, R8, R22, RZ, 0x1f ;  /* 0x00001fff16087589 */ /* 0x0004e200000e0000 */
[----:B-1----:R-:W-:-:S13]  /*0080*/  ISETP.NE.OR P0, PT, R5, RZ, !P0 ;  /* 0x000000ff0500720c */ /* 0x002fda0004705670 */
[----:B0-23--:R-:W-:Y:S05]  /*0090*/  @P0 BRA `(.L_x_1) ;  /* 0x0000000000200947 */ /* 0x00dfea0003800000 */
[----:B------:R-:W-:Y:S02]  /*00a0*/  ULDC.64 UR4, c[0x0][0x198] ;  /* 0x0000660000047ab9 */ /* 0x000fe40000000a00 */
[----:B------:R-:W-:Y:S02]  /*00b0*/  UIADD3 UR6, UP0, UR4, 0xf0, URZ ;  /* 0x000000f004067890 */ /* 0x000fe4000ff1e03f */
[----:B------:R-:W-:Y:S02]  /*00c0*/  UIADD3 UR4, UP1, UR4, 0x1f0, URZ ;  /* 0x000001f004047890 */ /* 0x000fe4000ff3e03f */
[----:B------:R-:W-:Y:S02]  /*00d0*/  UIADD3.X UR7, URZ, UR5, URZ, UP0, !UPT ;  /* 0x000000053f077290 */ /* 0x000fe400087fe43f */
[----:B------:R-:W-:-:S07]  /*00e0*/  UIADD3.X UR5, URZ, UR5, URZ, UP1, !UPT ;  /* 0x000000053f057290 */ /* 0x000fce0008ffe43f */
[----:B------:R0:W-:Y:S02]  /*00f0*/  UTMACCTL.PF [UR6] ;  /* 0x00000000060079b9 */ /* 0x0001e40008040000 */
[----:B------:R0:W-:Y:S02]  /*0100*/  UTMACCTL.PF [UR4] ;  /* 0x00000000040079b9 */ /* 0x0001e40008040000 */
[----:B0-----:R-:W-:Y:S01]  /*0110*/  NOP ;  /* 0x0000000000007918 */ /* 0x001fe20000000000 */
.L_x_1:
[----:B------:R-:W-:Y:S05]  /*0120*/  BSYNC B0 ;  /* 0x0000000000007941 */ /* 0x000fea0003800000 */
.L_x_0:
[----:B------:R-:W0:Y:S02]  /*0130*/  SHFL.IDX PT, R2, R0, RZ, 0x1f ;  /* 0x00001fff00027589 */ /* 0x000e2400000e0000 */
[----:B0-----:R-:W-:-:S13]  /*0140*/  ISETP.NE.AND P0, PT, R2, RZ, PT ;  /* 0x000000ff0200720c */ /* 0x001fda0003f05270 */
[----:B------:R-:W-:Y:S05]  /*0150*/  @P0 BRA `(.L_x_2) ;  /* 0x0000000000580947 */ /* 0x000fea0003800000 */
[----:B------:R-:W0:Y:S01]  /*0160*/  S2UR UR8, SR_CgaCtaId ;  /* 0x00000000000879c3 */ /* 0x000e220000008800 */
[----:B------:R-:W-:Y:S01]  /*0170*/  UMOV UR4, 0x400 ;  /* 0x0000040000047882 */ /* 0x000fe20000000000 */
[----:B------:R-:W-:Y:S01]  /*0180*/  UMOV UR5, 0x1 ;  /* 0x0000000100057882 */ /* 0x000fe20000000000 */
[----:B------:R-:W-:Y:S01]  /*0190*/  UMOV UR6, 0x100 ;  /* 0x0000010000067882 */ /* 0x000fe20000000000 */
[----:B------:R-:W-:Y:S01]  /*01a0*/  ELECT P0, URZ, PT ;  /* 0x00000000003f782f */ /* 0x000fe20003800000 */
[----:B------:R-:W-:-:S04]  /*01b0*/  UIADD3 UR6, -UR6, 0x100000, URZ ;  /* 0x0010000006067890 */ /* 0x000fc8000fffe13f */
[----:B------:R-:W-:Y:S02]  /*01c0*/  USHF.L.U32 UR7, UR6, 0xb, URZ ;  /* 0x0000000b06077899 */ /* 0x000fe4000800063f */
[----:B------:R-:W-:Y:S02]  /*01d0*/  USHF.L.U32 UR6, UR6, 0x1, URZ ;  /* 0x0000000106067899 */ /* 0x000fe4000800063f */
[----:B0-----:R-:W-:Y:S02]  /*01e0*/  ULEA UR8, UR8, UR4, 0x18 ;  /* 0x0000000408087291 */ /* 0x001fe4000f8ec03f */
[----:B------:R-:W-:-:S04]  /*01f0*/  UIADD3 UR4, -UR5, 0x100000, URZ ;  /* 0x0010000005047890 */ /* 0x000fc8000fffe13f */
[----:B------:R-:W-:Y:S02]  /*0200*/  USHF.L.U32 UR5, UR4, 0xb, URZ ;  /* 0x0000000b04057899 */ /* 0x000fe4000800063f */
[----:B------:R-:W-:Y:S01]  /*0210*/  USHF.L.U32 UR4, UR4, 0x1, URZ ;  /* 0x0000000104047899 */ /* 0x000fe2000800063f */
[----:B------:R-:W0:Y:S11]  /*0220*/  FENCE.VIEW.ASYNC.S ;  /* 0x00000000000073c6 */ /* 0x000e360000000000 */
[----:B0-----:R0:W1:Y:S01]  /*0230*/  SYNCS.EXCH.64 URZ, [UR8], UR4 ;  /* 0x00000004083f75b2 */ /* 0x0010620008000100 */
[----:B------:R0:W2:Y:S01]  /*0240*/  SYNCS.EXCH.64 URZ, [UR8+0x20], UR6 ;  /* 0x00002006083f75b2 */ /* 0x0000a20008000100 */
[----:B------:R0:W3:Y:S01]  /*0250*/  SYNCS.EXCH.64 URZ, [UR8+0x8], UR4 ;  /* 0x00000804083f75b2 */ /* 0x0000e20008000100 */
[----:B------:R0:W4:Y:S01]  /*0260*/  SYNCS.EXCH.64 URZ, [UR8+0x28], UR6 ;  /* 0x00002806083f75b2 */ /* 0x0001220008000100 */
[----:B------:R0:W0:Y:S01]  /*0270*/  SYNCS.EXCH.64 URZ, [UR8+0x10], UR4 ;  /* 0x00001004083f75b2 */ /* 0x0000220008000100 */
[----:B------:R0:W0:Y:S01]  /*0280*/  SYNCS.EXCH.64 URZ, [UR8+0x30], UR6 ;  /* 0x00003006083f75b2 */ /* 0x0000220008000100 */
[----:B------:R0:W0:Y:S01]  /*0290*/  SYNCS.EXCH.64 URZ, [UR8+0x18], UR4 ;  /* 0x00001804083f75b2 */ /* 0x0000220008000100 */
[----:B------:R0:W0:Y:S01]  /*02a0*/  SYNCS.EXCH.64 URZ, [UR8+0x38], UR6 ;  /* 0x00003806083f75b2 */ /* 0x0000220008000100 */
[----:B------:R-:W-:Y:S01]  /*02b0*/  NOP ;  /* 0x0000000000007918 */ /* 0x000fe20000000000 */
.L_x_2:
[----:B------:R-:W5:Y:S01]  /*02c0*/  SHFL.IDX PT, R0, R0, RZ, 0x1f ;  /* 0x00001fff00007589 */ /* 0x000f6200000e0000 */
[----:B------:R-:W-:Y:S01]  /*02d0*/  ELECT P0, URZ, PT ;  /* 0x00000000003f782f */ /* 0x000fe20003800000 */
[----:B------:R-:W1:Y:S01]  /*02e0*/  LDC R2, c[0x0][0x65c] ;  /* 0x00019700ff027b82 */ /* 0x000e620000000800 */
[----:B------:R-:W-:Y:S01]  /*02f0*/  SHF.R.S32.HI R6, RZ, 0x1f, R5 ;  /* 0x0000001fff067819 */ /* 0x000fe20000011405 */
[----:B------:R-:W2:Y:S01]  /*0300*/  S2R R3, SR_CTAID.Y ;  /* 0x0000000000037919 */ /* 0x000ea20000002600 */
[----:B0-----:R-:W-:Y:S01]  /*0310*/  UMOV UR4, 0x20 ;  /* 0x0000002000047882 */ /* 0x001fe20000000000 */
[----:B------:R-:W-:Y:S01]  /*0320*/  ISETP.NE.AND P2, PT, R8, RZ, PT ;  /* 0x000000ff0800720c */ /* 0x000fe20003f45270 */
[----:B------:R-:W-:Y:S01]  /*0330*/  NOP ;  /* 0x0000000000007918 */ /* 0x000fe20000000000 */
[----:B------:R-:W0:Y:S01]  /*0340*/  S2R R4, SR_CTAID.X ;  /* 0x0000000000047919 */ /* 0x000e220000002500 */
[----:B------:R-:W-:Y:S01]  /*0350*/  LEA.HI R6, R6, R5, RZ, 0x2 ;  /* 0x0000000506067211 */ /* 0x000fe200078f10ff */
[----:B------:R-:W-:Y:S01]  /*0360*/  NOP ;  /* 0x0000000000007918 */ /* 0x000fe20000000000 */
[----:B-----5:R-:W-:-:S02]  /*0370*/  ISETP.NE.OR P0, PT, R0, RZ, !P0 ;  /* 0x000000ff0000720c */ /* 0x020fc40004705670 */
[----:B-1----:R-:W-:-:S04]  /*0380*/  ISETP.NE.AND P3, PT, R2, 0x1, PT ;  /* 0x000000010200780c */ /* 0x002fc80003f65270 */
[----:B------:R-:W-:Y:S02]  /*0390*/  P2R R0, PR, RZ, 0x8 ;  /* 0x00000008ff007803 */ /* 0x000fe40000000000 */
[----:B------:R-:W-:-:S05]  /*03a0*/  LOP3.LUT R0, R6, 0xfffffffc, RZ, 0xc0, !PT ;  /* 0xfffffffc06007812 */ /* 0x000fca00078ec0ff */
[----:B------:R-:W-:Y:S01]  /*03b0*/  VOTEU.ALL UP0, P0 ;  /* 0x00000000003f7886 */ /* 0x000fe20000000000 */
[----:B------:R-:W-:Y:S01]  /*03c0*/  IMAD.IADD R0, R5, 0x1, -R0 ;  /* 0x0000000105007824 */ /* 0x000fe200078e0a00 */
[----:B------:R-:W0:Y:S01]  /*03d0*/  @P3 LDC R17, c[0x0][0x10] ;  /* 0x00000400ff113b82 */ /* 0x000e220000000800 */
[----:B------:R-:W-:Y:S01]  /*03e0*/  VOTEU.ALL UP1, P0 ;  /* 0x00000000003f7886 */ /* 0x000fe20000020000 */
[----:B--2---:R-:W-:Y:S01]  /*03f0*/  @P3 IMAD.MOV.U32 R6, RZ, RZ, R3 ;  /* 0x000000ffff063224 */ /* 0x004fe200078e0003 */
[----:B------:R-:W-:Y:S01]  /*0400*/  @!UP0 UMOV UR6, 0x400 ;  /* 0x0000040000068882 */ /* 0x000fe20000000000 */
[----:B------:R-:W-:-:S04]  /*0410*/  @!UP0 UIADD3 UR4, -UR4, 0x100000, URZ ;  /* 0x0010000004048890 */ /* 0x000fc8000fffe13f */
[----:B------:R-:W-:Y:S02]  /*0420*/  @!UP0 USHF.L.U32 UR5, UR4, 0xb, URZ ;  /* 0x0000000b04058899 */ /* 0x000fe4000800063f */
[----:B------:R-:W-:Y:S01]  /*0430*/  @!UP0 USHF.L.U32 UR4, UR4, 0x1, URZ ;  /* 0x0000000104048899 */ /* 0x000fe2000800063f */
[----:B------:R-:W-:Y:S02]  /*0440*/  @P3 IMAD.MOV.U32 R7, RZ, RZ, RZ ;  /* 0x000000ffff073224 */ /* 0x000fe400078e00ff */
[----:B------:R-:W-:Y:S01]  /*0450*/  IMAD.MOV.U32 R5, RZ, RZ, RZ ;  /* 0x000000ffff057224 */ /* 0x000fe200078e00ff */
[----:B------:R-:W1:Y:S01]  /*0460*/  @!UP0 S2UR UR7, SR_CgaCtaId ;  /* 0x00000000000789c3 */ /* 0x000e620000008800 */
[----:B------:R-:W-:-:S07]  /*0470*/  @P3 IMAD.MOV.U32 R11, RZ, RZ, RZ ;  /* 0x000000ffff0b3224 */ /* 0x000fce00078e00ff */
[----:B------:R-:W2:Y:S01]  /*0480*/  @!P3 LDC R9, c[0x0][0xc] ;  /* 0x00000300ff09bb82 */ /* 0x000ea20000000800 */
[----:B0-----:R-:W-:-:S04]  /*0490*/  @P3 IMAD.WIDE.U32 R16, R4, R17, R6 ;  /* 0x0000001104103225 */ /* 0x001fc800078e0006 */
[----:B------:R-:W-:Y:S01]  /*04a0*/  @P3 IMAD.IADD R17, R17, 0x1, R11 ;  /* 0x0000000111113824 */ /* 0x000fe200078e020b */
[----:B-1----:R-:W-:Y:S01]  /*04b0*/  @!UP0 ULEA UR6, UR7, UR6, 0x18 ;  /* 0x0000000607068291 */ /* 0x002fe2000f8ec03f */
[----:B------:R-:W-:Y:S01]  /*04c0*/  VOTEU.ALL UP0, P0 ;  /* 0x00000000003f7886 */ /* 0x000fe20000000000 */
[----:B------:R-:W-:-:S04]  /*04d0*/  ISETP.NE.AND P0, PT, R0, 0x3, PT ;  /* 0x000000030000780c */ /* 0x000fc80003f05270 */
[----:B------:R-:W-:Y:S01]  /*04e0*/  ISETP.EQ.OR P0, PT, R0, RZ, !P0 ;  /* 0x000000ff0000720c */ /* 0x000fe20004702670 */
[----:B--2---:R-:W-:-:S03]  /*04f0*/  @!P3 IMAD.WIDE.U32 R6, R9, R3, R4 ;  /* 0x000000030906b225 */ /* 0x004fc600078e0004 */
[C---:B------:R-:W-:Y:S01]  /*0500*/  ISETP.EQ.AND P0, PT, R8.reuse, RZ, P0 ;  /* 0x000000ff0800720c */ /* 0x040fe20000702270 */
[----:B------:R-:W-:Y:S01]  /*0510*/  VIADD R8, R8, 0xffffffff ;  /* 0xffffffff08087836 */ /* 0x000fe20000000000 */
[----:B------:R-:W0:Y:S02]  /*0520*/  FENCE.VIEW.ASYNC.S ;  /* 0x00000000000073c6 */ /* 0x000e240000000000 */
[----:B0-----:R0:W3:Y:S01]  /*0530*/  @!UP0 SYNCS.EXCH.64 URZ, [UR6+0x50], UR4 ;  /* 0x00005004063f85b2 */ /* 0x0010e20008000100 */
[----:B------:R-:W-:Y:S01]  /*0540*/  @!P3 IMAD.MOV.U32 R16, RZ, RZ, R6 ;  /* 0x000000ffff10b224 */ /* 0x000fe200078e0006 */
[----:B------:R-:W-:Y:S01]  /*0550*/  SEL R19, RZ, 0x1, !P0 ;  /* 0x00000001ff137807 */ /* 0x000fe20004000000 */
[----:B------:R-:W-:Y:S01]  /*0560*/  @!P3 IMAD.MOV.U32 R17, RZ, RZ, R7 ;  /* 0x000000ffff11b224 */ /* 0x000fe200078e0007 */
[----:B------:R-:W-:-:S04]  /*0570*/  ISETP.GE.U32.AND P1, PT, R8, 0x2, PT ;  /* 0x000000020800780c */ /* 0x000fc80003f26070 */
[----:B------:R-:W-:Y:S01]  /*0580*/  SEL R19, R19, 0x2, P1 ;  /* 0x0000000213137807 */ /* 0x000fe20000800000 */
[----:B------:R0:W3:Y:S01]  /*0590*/  @!UP1 SYNCS.EXCH.64 URZ, [UR6+0x58], UR4 ;  /* 0x00005804063f95b2 */ /* 0x0000e20008000100 */
[----:B------:R-:W-:Y:S01]  /*05a0*/  NOP ;  /* 0x0000000000007918 */ /* 0x000fe20000000000 */
[----:B---34-:R-:W-:Y:S06]  /*05b0*/  BAR.SYNC.DEFER_BLOCKING 0x0 ;  /* 0x0000000000007b1d */ /* 0x018fec0000010000 */
[----:B------:R-:W-:Y:S05]  /*05c0*/  @!P2 BRA `(.L_x_3) ;  /* 0x000000980064a947 */ /* 0x000fea0003800000 */
[----:B------:R-:W-:-:S13]  /*05d0*/  ISETP.GT.U32.AND P0, PT, R8, 0x1, PT ;  /* 0x000000010800780c */ /* 0x000fda0003f04070 */
[----:B0-----:R-:W-:Y:S05]  /*05e0*/  @P0 EXIT ;  /* 0x000000000000094d */ /* 0x001fea0003800000 */
[----:B------:R-:W-:Y:S01]  /*05f0*/  ULDC.64 UR4, c[0x0][0x650] ;  /* 0x0001940000047ab9 */ /* 0x000fe20000000a00 */
[----:B------:R-:W-:Y:S01]  /*0600*/  PRMT R0, RZ, 0x7610, R0 ;  /* 0x00007610ff007816 */ /* 0x000fe20000000000 */
[----:B------:R-:W-:Y:S01]  /*0610*/  IMAD.MOV.U32 R153, RZ, RZ, -0x1 ;  /* 0xffffffffff997424 */ /* 0x000fe200078e00ff */
[----:B------:R-:W-:Y:S01]  /*0620*/  ISETP.GE.U32.AND P0, PT, R16, UR4, PT ;  /* 0x0000000410007c0c */ /* 0x000fe2000bf06070 */
[----:B------:R-:W-:Y:S02]  /*0630*/  IMAD.MOV.U32 R152, RZ, RZ, -0x1 ;  /* 0xffffffffff987424 */ /* 0x000fe400078e00ff */
[----:B------:R-:W-:Y:S01]  /*0640*/  IMAD.MOV.U32 R23, RZ, RZ, -0x1 ;  /* 0xffffffffff177424 */ /* 0x000fe200078e00ff */
[----:B------:R-:W-:-:S13]  /*0650*/  ISETP.GE.U32.AND.EX P0, PT, R17, UR5, PT, P0 ;  /* 0x0000000511007c0c */ /* 0x000fda000bf06100 */
[----:B------:R-:W-:Y:S05]  /*0660*/  @P0 BRA `(.L_x_4) ;  /* 0x0000000400540947 */ /* 0x000fea0003800000 */
[----:B------:R-:W0:Y:S01]  /*0670*/  LDC.64 R14, c[0x0][0x628] ;  /* 0x00018a00ff0e7b82 */ /* 0x000e220000000a00 */
[----:B------:R-:W-:Y:S02]  /*0680*/  IMAD.MOV.U32 R6, RZ, RZ, R16 ;  /* 0x000000ffff067224 */ /* 0x000fe400078e0010 */
[----:B------:R-:W-:-:S05]  /*0690*/  IMAD.MOV.U32 R7, RZ, RZ, R17 ;  /* 0x000000ffff077224 */ /* 0x000fca00078e0011 */
[----:B------:R-:W1:Y:S08]  /*06a0*/  LDC R0, c[0x0][0x630] ;  /* 0x00018c00ff007b82 */ /* 0x000e700000000800 */
[----:B------:R-:W2:Y:S01]  /*06b0*/  LDC.64 R20, c[0x0][0x620] ;  /* 0x00018800ff147b82 */ /* 0x000ea20000000a00 */
[----:B0-----:R-:W-:-:S04]  /*06c0*/  ISETP.NE.U32.AND P0, PT, R14, RZ, PT ;  /* 0x000000ff0e00720c */ /* 0x001fc80003f05070 */
[----:B------:R-:W-:-:S13]  /*06d0*/  ISETP.NE.AND.EX P0, PT, R15, RZ, PT, P0 ;  /* 0x000000ff0f00720c */ /* 0x000fda0003f05300 */
[----:B-12---:R-:W-:Y:S05]  /*06e0*/  @!P0 BRA `(.L_x_5) ;  /* 0x0000000000288947 */ /* 0x006fea0003800000 */
[----:B------:R-:W0:Y:S02]  /*06f0*/  LDC R11, c[0x0][0x634] ;  /* 0x00018d00ff0b7b82 */ /* 0x000e240000000800 */
[----:B0-----:R-:W-:-:S05]  /*0700*/  IADD3 R11, P0, R16, R11, RZ ;  /* 0x0000000b100b7210 */ /* 0x001fca0007f1e0ff */
[----:B------:R-:W-:-:S04]  /*0710*/  IMAD.X R13, RZ, RZ, R17, P0 ;  /* 0x000000ffff0d7224 */ /* 0x000fc800000e0611 */
[----:B------:R-:W-:-:S04]  /*0720*/  IMAD.WIDE.U32 R6, R13, R14, RZ ;  /* 0x0000000e0d067225 */ /* 0x000fc800078e00ff */
[----:B------:R-:W-:-:S04]  /*0730*/  IMAD.WIDE.U32 R8, P0, R11, R15, R6 ;  /* 0x0000000f0b087225 */ /* 0x000fc80007800006 */
[----:B------:R-:W-:-:S04]  /*0740*/  IMAD.WIDE.U32 R6, R11, R14, RZ ;  /* 0x0000000e0b067225 */ /* 0x000fc800078e00ff */
[----:B------:R-:W-:Y:S01]  /*0750*/  IMAD.X R11, RZ, RZ, RZ, P0 ;  /* 0x000000ffff0b7224 */ /* 0x000fe200000e06ff */
[----:B------:R-:W-:Y:S01]  /*0760*/  IADD3 RZ, P0, R7, R8, RZ ;  /* 0x0000000807ff7210 */ /* 0x000fe20007f1e0ff */
[----:B------:R-:W-:-:S04]  /*0770*/  IMAD.MOV.U32 R10, RZ, RZ, R9 ;  /* 0x000000ffff0a7224 */ /* 0x000fc800078e0009 */
[----:B------:R-:W-:-:S08]  /*0780*/  IMAD.WIDE.U32.X R6, R13, R15, R10, P0 ;  /* 0x0000000f0d067225 */ /* 0x000fd000000e040a */
.L_x_5:
[-CC-:B------:R-:W-:Y:S01]  /*0790*/  SHF.R.U64 R23, R6, R0.reuse, R7.reuse ;  /* 0x0000000006177219 */ /* 0x180fe20000001207 */
[----:B------:R-:W0:Y:S01]  /*07a0*/  LDC R10, c[0x0][0x618] ;  /* 0x00018600ff0a7b82 */ /* 0x000e220000000800 */
[----:B------:R-:W-:Y:S01]  /*07b0*/  SHF.R.U32.HI R5, RZ, R0, R7 ;  /* 0x00000000ff057219 */ /* 0x000fe20000011607 */
[----:B------:R-:W-:Y:S01]  /*07c0*/  ULDC UR4, c[0x0][0x150] ;  /* 0x0000540000047ab9 */ /* 0x000fe20000000800 */
[----:B------:R-:W-:Y:S02]  /*07d0*/  IADD3 R9, P0, RZ, -R23, RZ ;  /* 0x80000017ff097210 */ /* 0x000fe40007f1e0ff */
[----:B------:R-:W-:-:S03]  /*07e0*/  I2FP.F32.U32 R0, R4 ;  /* 0x0000000400007245 */ /* 0x000fc60000201000 */
[----:B------:R-:W1:Y:S01]  /*07f0*/  LDC.64 R28, c[0x0][0x640] ;  /* 0x00019000ff1c7b82 */ /* 0x000e620000000a00 */
[----:B------:R-:W-:Y:S02]  /*0800*/  IMAD.X R11, RZ, RZ, ~R5, P0 ;  /* 0x000000ffff0b7224 */ /* 0x000fe400000e0e05 */
[----:B------:R-:W-:Y:S01]  /*0810*/  FMUL R0, R0, UR4 ;  /* 0x0000000400007c20 */ /* 0x000fe20008400000 */
[----:B------:R-:W-:Y:S01]  /*0820*/  IMAD.WIDE.U32 R6, R9, R20, R16 ;  /* 0x0000001409067225 */ /* 0x000fe200078e0010 */
[----:B------:R-:W-:-:S03]  /*0830*/  ULDC UR4, c[0x0][0x154] ;  /* 0x0000550000047ab9 */ /* 0x000fc60000000800 */
[----:B------:R-:W-:Y:S01]  /*0840*/  IMAD R8, R11, R20, RZ ;  /* 0x000000140b087224 */ /* 0x000fe200078e02ff */
[----:B------:R-:W2:Y:S01]  /*0850*/  LDC R5, c[0x0][0x144] ;  /* 0x00005100ff057b82 */ /* 0x000ea20000000800 */
[----:B------:R-:W3:Y:S02]  /*0860*/  F2I.U32.TRUNC.NTZ R0, R0 ;  /* 0x0000000000007305 */ /* 0x000ee4000020f000 */
[----:B------:R-:W-:-:S04]  /*0870*/  IMAD R9, R9, R21, R8 ;  /* 0x0000001509097224 */ /* 0x000fc800078e0208 */
[----:B------:R-:W-:Y:S01]  /*0880*/  IMAD.IADD R7, R7, 0x1, R9 ;  /* 0x0000000107077824 */ /* 0x000fe200078e0209 */
[----:B------:R-:W4:Y:S01]  /*0890*/  LDC R12, c[0x0][0x608] ;  /* 0x00018200ff0c7b82 */ /* 0x000f220000000800 */
[----:B------:R-:W-:-:S03]  /*08a0*/  IMAD.MOV.U32 R9, RZ, RZ, -0x1 ;  /* 0xffffffffff097424 */ /* 0x000fc600078e00ff */
[-CC-:B0-----:R-:W-:Y:S02]  /*08b0*/  SHF.R.U64 R20, R6, R10.reuse, R7.reuse ;  /* 0x0000000a06147219 */ /* 0x181fe40000001207 */
[----:B------:R-:W-:Y:S02]  /*08c0*/  I2FP.F32.U32 R6, R3 ;  /* 0x0000000300067245 */ /* 0x000fe40000201000 */
[----:B------:R-:W0:Y:S01]  /*08d0*/  LDC R26, c[0x0][0x658] ;  /* 0x00019600ff1a7b82 */ /* 0x000e220000000800 */
[----:B-1----:R-:W-:Y:S01]  /*08e0*/  ISETP.NE.U32.AND P0, PT, R28, RZ, PT ;  /* 0x000000ff1c00720c */ /* 0x002fe20003f05070 */
[----:B---3--:R-:W-:Y:S01]  /*08f0*/  IMAD.MOV R8, RZ, RZ, -R0 ;  /* 0x000000ffff087224 */ /* 0x008fe200078e0a00 */
[----:B------:R-:W-:Y:S01]  /*0900*/  SHF.R.U32.HI R7, RZ, R10, R7 ;  /* 0x0000000aff077219 */ /* 0x000fe20000011607 */
[----:B------:R-:W-:Y:S01]  /*0910*/  FMUL R6, R6, UR4 ;  /* 0x0000000406067c20 */ /* 0x000fe20008400000 */
[----:B------:R-:W-:-:S03]  /*0920*/  ISETP.NE.AND.EX P0, PT, R29, RZ, PT, P0 ;  /* 0x000000ff1d00720c */ /* 0x000fc60003f05300 */
[----:B------:R-:W1:Y:S01]  /*0930*/  LDC R14, c[0x0][0x148] ;  /* 0x00005200ff0e7b82 */ /* 0x000e620000000800 */
[----:B--2---:R-:W-:-:S07]  /*0940*/  IMAD R0, R5, R8, R4 ;  /* 0x0000000805007224 */ /* 0x004fce00078e0204 */
[----:B------:R-:W2:Y:S01]  /*0950*/  LDC R24, c[0x0][0x600] ;  /* 0x00018000ff187b82 */ /* 0x000ea20000000800 */
[-CC-:B----4-:R-:W-:Y:S02]  /*0960*/  SHF.R.U64 R30, R20, R12.reuse, R7.reuse ;  /* 0x0000000c141e7219 */ /* 0x190fe40000001207 */
[----:B------:R-:W-:Y:S01]  /*0970*/  SHF.R.U32.HI R5, RZ, R12, R7 ;  /* 0x0000000cff057219 */ /* 0x000fe20000011607 */
[----:B------:R-:W-:Y:S01]  /*0980*/  IMAD.MOV.U32 R7, RZ, RZ, 0x1 ;  /* 0x00000001ff077424 */ /* 0x000fe200078e00ff */
[----:B------:R3:W4:Y:S03]  /*0990*/  F2I.U32.TRUNC.NTZ R12, R6 ;  /* 0x00000006000c7305 */ /* 0x000726000020f000 */
[----:B------:R-:W1:Y:S01]  /*09a0*/  LDC R15, c[0x0][0x648] ;  /* 0x00019200ff0f7b82 */ /* 0x000e620000000800 */
[-C--:B0-----:R-:W-:Y:S02]  /*09b0*/  SHF.L.U32 R4, R9, R26.reuse, RZ ;  /* 0x0000001a09047219 */ /* 0x081fe400000006ff */
[----:B------:R-:W-:-:S02]  /*09c0*/  SHF.R.U64 R32, R30, R26, R5 ;  /* 0x0000001a1e207219 */ /* 0x000fc40000001205 */
[----:B------:R-:W-:Y:S02]  /*09d0*/  LOP3.LUT R11, RZ, R4, RZ, 0x33, !PT ;  /* 0x00000004ff0b7212 */ /* 0x000fe400078e33ff */
[-C--:B------:R-:W-:Y:S01]  /*09e0*/  SHF.R.U32.HI R5, RZ, R26.reuse, R5 ;  /* 0x0000001aff057219 */ /* 0x080fe20000011605 */
[----:B------:R-:W0:Y:S01]  /*09f0*/  LDC R21, c[0x0][0x638] ;  /* 0x00018e00ff157b82 */ /* 0x000e220000000800 */
[----:B------:R-:W-:Y:S01]  /*0a00*/  SHF.L.U32 R10, R7, R26, RZ ;  /* 0x0000001a070a7219 */ /* 0x000fe200000006ff */
[----:B------:R-:W-:-:S06]  /*0a10*/  IMAD.MOV.U32 R4, RZ, RZ, R32 ;  /* 0x000000ffff047224 */ /* 0x000fcc00078e0020 */
[----:B------:R-:W0:Y:S01]  /*0a20*/  LDC R153, c[0x0][0x610] ;  /* 0x00018400ff997b82 */ /* 0x000e220000000800 */
[----:B---34-:R-:W-:Y:S05]  /*0a30*/  @!P0 BRA `(.L_x_6) ;  /* 0x0000000000288947 */ /* 0x018fea0003800000 */
[----:B------:R-:W3:Y:S02]  /*0a40*/  LDC R9, c[0x0][0x64c] ;  /* 0x00019300ff097b82 */ /* 0x000ee40000000800 */
[----:B---3--:R-:W-:-:S05]  /*0a50*/  IADD3 R9, P0, R32, R9, RZ ;  /* 0x0000000920097210 */ /* 0x008fca0007f1e0ff */
        /* <DEDUP_REMOVED lines=8> */
.L_x_6:
[----:B-1----:R-:W-:Y:S01]  /*0ae0*/  SHF.R.U64 R4, R4, R15, R5 ;  /* 0x0000000f04047219 */ /* 0x002fe20000001205 */
[----:B--2---:R-:W-:Y:S01]  /*0af0*/  VIADD R5, R24, 0xffffffff ;  /* 0xffffffff18057836 */ /* 0x004fe20000000000 */
[----:B------:R-:W-:Y:S01]  /*0b00*/  LOP3.LUT R11, R30, R11, RZ, 0xc0, !PT ;  /* 0x0000000b1e0b7212 */ /* 0x000fe200078ec0ff */
[----:B------:R-:W-:Y:S02]  /*0b10*/  IMAD.MOV R12, RZ, RZ, -R12 ;  /* 0x000000ffff0c7224 */ /* 0x000fe400078e0a0c */
[----:B------:R-:W-:Y:S02]  /*0b20*/  IMAD.MOV R6, RZ, RZ, -R4 ;  /* 0x000000ffff067224 */ /* 0x000fe400078e0a04 */
[----:B------:R-:W-:Y:S01]  /*0b30*/  IMAD R11, R10, R4, R11 ;  /* 0x000000040a0b7224 */ /* 0x000fe200078e020b */
[----:B------:R-:W-:Y:S01]  /*0b40*/  LOP3.LUT R4, R20, R5, RZ, 0xc0, !PT ;  /* 0x0000000514047212 */ /* 0x000fe200078ec0ff */
[----:B------:R-:W-:Y:S02]  /*0b50*/  @P3 IMAD R0, R14, R12, R3 ;  /* 0x0000000c0e003224 */ /* 0x000fe400078e0203 */
[----:B0-----:R-:W-:-:S02]  /*0b60*/  IMAD R3, R6, R21, R32 ;  /* 0x0000001506037224 */ /* 0x001fc400078e0220 */
[----:B------:R-:W-:Y:S02]  /*0b70*/  IMAD R153, R11, R153, R0 ;  /* 0x000000990b997224 */ /* 0x000fe400078e0200 */
[----:B------:R-:W-:Y:S02]  /*0b80*/  IMAD R4, R3, R24, R4 ;  /* 0x0000001803047224 */ /* 0x000fe400078e0204 */
[----:B------:R-:W-:-:S03]  /*0b90*/  IMAD.MOV.U32 R0, RZ, RZ, 0x1 ;  /* 0x00000001ff007424 */ /* 0x000fc600078e00ff */
[----:B------:R-:W-:Y:S02]  /*0ba0*/  SEL R152, R4, R153, !P3 ;  /* 0x0000009904987207 */ /* 0x000fe40005800000 */
[----:B------:R-:W-:-:S07]  /*0bb0*/  SEL R153, R153, R4, !P3 ;  /* 0x0000000499997207 */ /* 0x000fce0005800000 */
.L_x_4:
[----:B------:R-:W-:-:S08]  /*0bc0*/  NOP ;  /* 0x0000000000007918 */ /* 0x000fd00000000000 */
[----:B------:R-:W0:Y:S02]  /*0bd0*/  USETMAXREG.TRY_ALLOC.CTAPOOL UP0, 0xe8 ;  /* 0x000000e8000079c8 */ /* 0x000e240008000600 */
[----:B0-----:R-:W-:-:S13]  /*0be0*/  PLOP3.LUT P0, PT, PT, PT, UP0, 0x80, 0x0 ;  /* 0x000000000000781c */ /* 0x001fda0003f0f008 */
[----:B------:R-:W-:Y:S05]  /*0bf0*/  @!P0 BRA `(.L_x_4) ;  /* 0xfffffffc00f08947 */ /* 0x000fea000383ffff */
[----:B------:R-:W-:Y:S01]  /*0c00*/  ULDC.64 UR4, c[0x0][0x598] ;  /* 0x0001660000047ab9 */ /* 0x000fe20000000a00 */
[----:B------:R-:W-:Y:S01]  /*0c10*/  ULDC.64 UR36, c[0x0][0x208] ;  /* 0x0000820000247ab9 */ /* 0x000fe20000000a00 */
[----:B------:R-:W-:-:S04]  /*0c20*/  ISETP.NE.U32.AND P0, PT, RZ, UR4, PT ;  /* 0x00000004ff007c0c */ /* 0x000fc8000bf05070 */
[----:B------:R-:W-:-:S13]  /*0c30*/  ISETP.NE.AND.EX P0, PT, RZ, UR5, PT, P0 ;  /* 0x00000005ff007c0c */ /* 0x000fda000bf05300 */
[----:B------:R-:W-:Y:S05]  /*0c40*/  @!P0 BRA `(.L_x_7) ;  /* 0x00000000001c8947 */ /* 0x000fea0003800000 */
[----:B------:R-:W0:Y:S02]  /*0c50*/  LDC.64 R4, c[0x0][0x598] ;  /* 0x00016600ff047b82 */ /* 0x000e240000000a00 */
[----:B0-----:R-:W2:Y:S02]  /*0c60*/  LDG.E.64 R4, desc[UR36][R4.64] ;  /* 0x0000002404047981 */ /* 0x001ea4000c1e1b00 */
[----:B--2---:R-:W-:-:S04]  /*0c70*/  ISETP.NE.U32.AND P0, PT, R4, RZ, PT ;  /* 0x000000ff0400720c */ /* 0x004fc80003f05070 */
[----:B------:R-:W-:-:S13]  /*0c80*/  ISETP.NE.AND.EX P0, PT, R5, RZ, PT, P0 ;  /* 0x000000ff0500720c */ /* 0x000fda0003f05300 */
[----:B------:R-:W-:Y:S05]  /*0c90*/  @!P0 BRA `(.L_x_7) ;  /* 0x0000000000088947 */ /* 0x000fea0003800000 */
[----:B------:R0:W5:Y:S01]  /*0ca0*/  LD.E R154, desc[UR36][R4.64] ;  /* 0x00000024049a7980 */ /* 0x000162000c101900 */
[----:B------:R-:W-:Y:S05]  /*0cb0*/  BRA `(.L_x_8) ;  /* 0x0000000000247947 */ /* 0x000fea0003800000 */
.L_x_7:
[----:B------:R-:W-:Y:S02]  /*0cc0*/  ULDC.64 UR4, c[0x0][0x588] ;  /* 0x0001620000047ab9 */ /* 0x000fe40000000a00 */
[----:B------:R-:W-:-:S04]  /*0cd0*/  ISETP.NE.U32.AND P0, PT, RZ, UR4, PT ;  /* 0x00000004ff007c0c */ /* 0x000fc8000bf05070 */
[----:B------:R-:W-:-:S13]  /*0ce0*/  ISETP.NE.AND.EX P0, PT, RZ, UR5, PT, P0 ;  /* 0x00000005ff007c0c */ /* 0x000fda000bf05300 */
[----:B------:R-:W-:Y:S05]  /*0cf0*/  @!P0 BRA `(.L_x_9) ;  /* 0x00000000000c8947 */ /* 0x000fea0003800000 */
[----:B------:R-:W0:Y:S02]  /*0d00*/  LDC.64 R154, c[0x0][0x588] ;  /* 0x00016200ff9a7b82 */ /* 0x000e240000000a00 */
[----:B0-----:R1:W5:Y:S01]  /*0d10*/  LDG.E R154, desc[UR36][R154.64] ;  /* 0x000000249a9a7981 */ /* 0x001362000c1e1900 */
[----:B------:R-:W-:Y:S05]  /*0d20*/  BRA `(.L_x_8) ;  /* 0x0000000000087947 */ /* 0x000fea0003800000 */
.L_x_9:
[----:B------:R-:W-:Y:S02]  /*0d30*/  ULDC UR4, c[0x0][0x580] ;  /* 0x0001600000047ab9 */ /* 0x000fe40000000800 */
[----:B------:R-:W-:-:S07]  /*0d40*/  IMAD.U32 R154, RZ, RZ, UR4 ;  /* 0x00000004ff9a7e24 */ /* 0x000fce000f8e00ff */
.L_x_8:
[----:B------:R-:W-:Y:S02]  /*0d50*/  ULDC.64 UR4, c[0x0][0x5a0] ;  /* 0x0001680000047ab9 */ /* 0x000fe40000000a00 */
[----:B------:R-:W-:-:S04]  /*0d60*/  ISETP.NE.U32.AND P0, PT, RZ, UR4, PT ;  /* 0x00000004ff007c0c */ /* 0x000fc8000bf05070 */
[----:B------:R-:W-:-:S13]  /*0d70*/  ISETP.NE.AND.EX P0, PT, RZ, UR5, PT, P0 ;  /* 0x00000005ff007c0c */ /* 0x000fda000bf05300 */
[----:B------:R-:W-:Y:S05]  /*0d80*/  @!P0 BRA `(.L_x_10) ;  /* 0x00000000001c8947 */ /* 0x000fea0003800000 */
[----:B0-----:R-:W0:Y:S02]  /*0d90*/  LDC.64 R4, c[0x0][0x5a0] ;  /* 0x00016800ff047b82 */ /* 0x001e240000000a00 */
[----:B0-----:R-:W2:Y:S02]  /*0da0*/  LDG.E.64 R4, desc[UR36][R4.64] ;  /* 0x0000002404047981 */ /* 0x001ea4000c1e1b00 */
[----:B--2---:R-:W-:-:S04]  /*0db0*/  ISETP.NE.U32.AND P0, PT, R4, RZ, PT ;  /* 0x000000ff0400720c */ /* 0x004fc80003f05070 */
[----:B------:R-:W-:-:S13]  /*0dc0*/  ISETP.NE.AND.EX P0, PT, R5, RZ, PT, P0 ;  /* 0x000000ff0500720c */ /* 0x000fda0003f05300 */
[----:B------:R-:W-:Y:S05]  /*0dd0*/  @!P0 BRA `(.L_x_10) ;  /* 0x0000000000088947 */ /* 0x000fea0003800000 */
[----:B-1----:R0:W5:Y:S01]  /*0de0*/  LD.E R155, desc[UR36][R4.64] ;  /* 0x00000024049b7980 */ /* 0x002162000c101900 */
[----:B------:R-:W-:Y:S05]  /*0df0*/  BRA `(.L_x_11) ;  /* 0x0000000000247947 */ /* 0x000fea0003800000 */
.L_x_10:
[----:B------:R-:W-:Y:S02]  /*0e00*/  ULDC.64 UR4, c[0x0][0x590] ;  /* 0x0001640000047ab9 */ /* 0x000fe40000000a00 */
[----:B------:R-:W-:-:S04]  /*0e10*/  ISETP.NE.U32.AND P0, PT, RZ, UR4, PT ;  /* 0x00000004ff007c0c */ /* 0x000fc8000bf05070 */
[----:B------:R-:W-:-:S13]  /*0e20*/  ISETP.NE.AND.EX P0, PT, RZ, UR5, PT, P0 ;  /* 0x00000005ff007c0c */ /* 0x000fda000bf05300 */
[----:B------:R-:W-:Y:S05]  /*0e30*/  @!P0 BRA `(.L_x_12) ;  /* 0x00000000000c8947 */ /* 0x000fea0003800000 */
[----:B0-----:R-:W1:Y:S02]  /*0e40*/  LDC.64 R4, c[0x0][0x590] ;  /* 0x00016400ff047b82 */ /* 0x001e640000000a00 */
[----:B-1----:R1:W5:Y:S01]  /*0e50*/  LDG.E R155, desc[UR36][R4.64] ;  /* 0x00000024049b7981 */ /* 0x002362000c1e1900 */
[----:B------:R-:W-:Y:S05]  /*0e60*/  BRA `(.L_x_11) ;  /* 0x0000000000087947 */ /* 0x000fea0003800000 */
.L_x_12:
[----:B------:R-:W-:Y:S02]  /*0e70*/  ULDC UR4, c[0x0][0x584] ;  /* 0x0001610000047ab9 */ /* 0x000fe40000000800 */
[----:B-1----:R-:W-:-:S07]  /*0e80*/  IMAD.U32 R155, RZ, RZ, UR4 ;  /* 0x00000004ff9b7e24 */ /* 0x002fce000f8e00ff */
.L_x_11:
[----:B------:R-:W-:-:S13]  /*0e90*/  LOP3.LUT P0, RZ, R0, 0xff, RZ, 0xc0, !PT ;  /* 0x000000ff00ff7812 */ /* 0x000fda000780c0ff */
[----:B------:R-:W-:Y:S05]  /*0ea0*/  @!P0 EXIT ;  /* 0x000000000000894d */ /* 0x000fea0003800000 */
[----:B------:R-:W-:Y:S01]  /*0eb0*/  ULDC UR4, c[0x0][0x28c] ;  /* 0x0000a30000047ab9 */ /* 0x000fe20000000800 */
[----:B------:R-:W-:Y:S01]  /*0ec0*/  LOP3.LUT R160, R19, 0x1, RZ, 0xfc, !PT ;  /* 0x0000000113a07812 */ /* 0x000fe200078efcff */
[----:B------:R-:W-:Y:S01]  /*0ed0*/  UIADD3 UR4, UR4, 0x1f, URZ ;  /* 0x0000001f04047890 */ /* 0x000fe2000fffe03f */
[----:B------:R-:W-:Y:S01]  /*0ee0*/  UMOV UR38, URZ ;  /* 0x0000003f00267c82 */ /* 0x000fe20008000000 */
[----:B------:R-:W-:Y:S02]  /*0ef0*/  UMOV UR39, URZ ;  /* 0x0000003f00277c82 */ /* 0x000fe40008000000 */
[----:B------:R-:W-:-:S04]  /*0f00*/  USHF.R.S32.HI UR5, URZ, 0x1f, UR4 ;  /* 0x0000001f3f057899 */ /* 0x000fc80008011404 */
[----:B------:R-:W-:-:S04]  /*0f10*/  ULEA.HI UR5, UR5, UR4, URZ, 0x5 ;  /* 0x0000000405057291 */ /* 0x000fc8000f8f283f */
[----:B------:R-:W-:-:S12]  /*0f20*/  USHF.R.S32.HI UR40, URZ, 0x5, UR5 ;  /* 0x000000053f287899 */ /* 0x000fd80008011405 */
.L_x_286:
[----:B------:R-:W-:Y:S01]  /*0f30*/  LOP3.LUT R0, R18, 0x80, RZ, 0xc0, !PT ;  /* 0x0000008012007812 */ /* 0x000fe200078ec0ff */
[----:B--2---:R-:W2:Y:S01]  /*0f40*/  S2UR UR7, SR_CgaCtaId ;  /* 0x00000000000779c3 */ /* 0x004ea20000008800 */
[----:B------:R-:W-:Y:S02]  /*0f50*/  UMOV UR6, 0x400 ;  /* 0x0000040000067882 */ /* 0x000fe40000000000 */
[----:B------:R-:W-:-:S06]  /*0f60*/  SHF.R.U32.HI R0, RZ, 0x7, R0 ;  /* 0x00000007ff007819 */ /* 0x000fcc0000011600 */
[----:B---3--:R-:W3:Y:S01]  /*0f70*/  SHFL.IDX PT, R0, R0, RZ, 0x1f ;  /* 0x00001fff00007589 */ /* 0x008ee200000e0000 */
[----:B--2---:R-:W-:Y:S01]  /*0f80*/  ULEA UR42, UR7, UR6, 0x18 ;  /* 0x00000006072a7291 */ /* 0x004fe2000f8ec03f */
[----:B---3--:R-:W-:-:S13]  /*0f90*/  R2UR UR4, R0 ;  /* 0x00000000000472ca */ /* 0x008fda00000e0000 */
[----:B------:R-:W-:-:S04]  /*0fa0*/  ULEA.HI UR5, UR4, UR4, URZ, 0x1 ;  /* 0x0000000404057291 */ /* 0x000fc8000f8f083f */
[----:B------:R-:W-:-:S04]  /*0fb0*/  ULOP3.LUT UR5, UR5, 0x7fffe, URZ, 0xc0, !UPT ;  /* 0x0007fffe05057892 */ /* 0x000fc8000f8ec03f */
[----:B------:R-:W-:-:S03]  /*0fc0*/  UIADD3 UR5, UR4, -UR5, URZ ;  /* 0x8000000504057290 */ /* 0x000fc6000fffe03f */
[----:B------:R-:W-:Y:S01]  /*0fd0*/  ULDC UR4, c[0x0][0x28c] ;  /* 0x0000a30000047ab9 */ /* 0x000fe20000000800 */
[----:B------:R-:W-:Y:S01]  /*0fe0*/  ULEA UR5, UR5, UR42, 0xd ;  /* 0x0000002a05057291 */ /* 0x000fe2000f8e683f */
[----:B------:R-:W-:-:S03]  /*0ff0*/  ISETP.LT.AND P0, PT, RZ, UR4, PT ;  /* 0x00000004ff007c0c */ /* 0x000fc6000bf01270 */
[----:B------:R-:W-:-:S04]  /*1000*/  UIADD3 UR5, UR5, 0x100, URZ ;  /* 0x0000010005057890 */ /* 0x000fc8000fffe03f */
[----:B------:R-:W-:-:S04]  /*1010*/  USHF.R.U32.HI UR5, URZ, 0x4, UR5 ;  /* 0x000000043f057899 */ /* 0x000fc80008011605 */
[----:B------:R-:W-:Y:S02]  /*1020*/  ULOP3.LUT UR41, UR5, 0x3fff, URZ, 0xc0, !UPT ;  /* 0x00003fff05297892 */ /* 0x000fe4000f8ec03f */
[----:B-1--4-:R-:W-:Y:S10]  /*1030*/  @P0 BRA `(.L_x_13) ;  /* 0x0000000000400947 */ /* 0x012ff40003800000 */
[----:B------:R-:W-:Y:S01]  /*1040*/  MOV R0, 0x0 ;  /* 0x0000000000007802 */ /* 0x000fe20000000f00 */
[----:B------:R-:W-:Y:S01]  /*1050*/  ULDC.64 UR4, c[0x4][0x68] ;  /* 0x01001a0000047ab9 */ /* 0x000fe20000000a00 */
[----:B------:R-:W-:Y:S01]  /*1060*/  ULDC.64 UR6, c[0x4][0x8] ;  /* 0x0100020000067ab9 */ /* 0x000fe20000000a00 */
[----:B01----:R-:W-:Y:S01]  /*1070*/  IMAD.U32 R4, RZ, RZ, UR4 ;  /* 0x00000004ff047e24 */ /* 0x003fe2000f8e00ff */
[----:B------:R0:W1:Y:S01]  /*1080*/  LDC.64 R14, c[0x4][R0] ;  /* 0x01000000000e7b82 */ /* 0x0000620000000a00 */
[----:B------:R-:W-:Y:S01]  /*1090*/  IMAD.U32 R5, RZ, RZ, UR5 ;  /* 0x00000005ff057e24 */ /* 0x000fe2000f8e00ff */
[----:B------:R-:W-:Y:S01]  /*10a0*/  ULDC.64 UR4, c[0x4][0x70] ;  /* 0x01001c0000047ab9 */ /* 0x000fe20000000a00 */
[----:B------:R-:W-:Y:S02]  /*10b0*/  IMAD.U32 R10, RZ, RZ, UR6 ;  /* 0x00000006ff0a7e24 */ /* 0x000fe4000f8e00ff */
[----:B------:R-:W-:Y:S02]  /*10c0*/  IMAD.U32 R6, RZ, RZ, UR4 ;  /* 0x00000004ff067e24 */ /* 0x000fe4000f8e00ff */
[----:B------:R-:W-:-:S02]  /*10d0*/  IMAD.U32 R7, RZ, RZ, UR5 ;  /* 0x00000005ff077e24 */ /* 0x000fc4000f8e00ff */
[----:B------:R-:W-:Y:S02]  /*10e0*/  IMAD.U32 R11, RZ, RZ, UR7 ;  /* 0x00000007ff0b7e24 */ /* 0x000fe4000f8e00ff */
[----:B------:R-:W-:Y:S02]  /*10f0*/  IMAD.MOV.U32 R8, RZ, RZ, 0x1e1 ;  /* 0x000001e1ff087424 */ /* 0x000fe400078e00ff */
[----:B------:R-:W-:Y:S02]  /*1100*/  IMAD.MOV.U32 R12, RZ, RZ, 0x1 ;  /* 0x00000001ff0c7424 */ /* 0x000fe400078e00ff */
[----:B0-----:R-:W-:-:S07]  /*1110*/  IMAD.MOV.U32 R13, RZ, RZ, RZ ;  /* 0x000000ffff0d7224 */ /* 0x001fce00078e00ff */
[----:B------:R-:W-:-:S07]  /*1120*/  LEPC R20, `(.L_x_13) ;  /* 0x000000001014794e */ /* 0x000fce0000000000 */
[----:B-1---5:R-:W-:Y:S05]  /*1130*/  CALL.ABS.NOINC R14 ;  /* 0x000000000e007343 */ /* 0x022fea0003c00000 */
.L_x_13:
[----:B------:R-:W-:-:S13]  /*1140*/  ISETP.NE.AND P0, PT, R160, 0x3, PT ;  /* 0x00000003a000780c */ /* 0x000fda0003f05270 */
[----:B------:R-:W-:Y:S05]  /*1150*/  @!P0 BRA `(.L_x_14) ;  /* 0x0000000000048947 */ /* 0x000fea0003800000 */
[----:B------:R-:W-:Y:S01]  /*1160*/  BPT.TRAP 0x1 ;  /* 0x000000040000795c */ /* 0x000fe20000300000 */
.L_x_14:
[----:B------:R-:W-:Y:S02]  /*1170*/  IMAD.U32 R3, RZ, RZ, UR39 ;  /* 0x00000027ff037e24 */ /* 0x000fe4000f8e00ff */
[----:B------:R-:W-:-:S03]  /*1180*/  IMAD.U32 R0, RZ, RZ, UR38 ;  /* 0x00000026ff007e24 */ /* 0x000fc6000f8e00ff */
[----:B------:R-:W-:Y:S02]  /*1190*/  LEA R3, R3, UR42, 0x3 ;  /* 0x0000002a03037c11 */ /* 0x000fe4000f8e18ff */
[----:B------:R-:W-:-:S04]  /*11a0*/  SHF.L.U32 R0, R0, 0x1f, RZ ;  /* 0x0000001f00007819 */ /* 0x000fc800000006ff */
[----:B------:R2:W3:Y:S01]  /*11b0*/  SYNCS.PHASECHK.TRANS64.TRYWAIT P1, [R3+URZ], R0 ;  /* 0x00000000030075a7 */ /* 0x0004e2000802017f */
[----:B------:R-:W-:Y:S05]  /*11c0*/  @!P0 BRA `(.L_x_15) ;  /* 0x0000000000048947 */ /* 0x000fea0003800000 */
[----:B------:R-:W-:Y:S01]  /*11d0*/  BPT.TRAP 0x1 ;  /* 0x000000040000795c */ /* 0x000fe20000300000 */
.L_x_15:
[----:B---3--:R-:W-:Y:S05]  /*11e0*/  @P1 BRA `(.L_x_16) ;  /* 0x0000000000081947 */ /* 0x008fea0003800000 */
[----:B------:R-:W3:Y:S02]  /*11f0*/  SYNCS.PHASECHK.TRANS64.TRYWAIT P1, [R3+URZ], R0 ;  /* 0x00000000030075a7 */ /* 0x000ee4000802017f */
[----:B---3--:R-:W-:Y:S05]  /*1200*/  @!P1 BRA `(.L_x_17) ;  /* 0x000000a000e49947 */ /* 0x008fea0003800000 */
.L_x_16:
[----:B------:R-:W-:-:S04]  /*1210*/  UISETP.LT.AND UP0, UPT, UR40, 0x1, UPT ;  /* 0x000000012800788c */ /* 0x000fc8000bf01270 */
[----:B------:R-:W-:-:S04]  /*1220*/  USEL UR4, UR40, 0x1, UP0 ;  /* 0x0000000128047887 */ /* 0x000fc80008000000 */
[----:B------:R-:W-:-:S06]  /*1230*/  UIADD3 UR4, UR40, -UR4, URZ ;  /* 0x8000000428047290 */ /* 0x000fcc000fffe03f */
[----:B--23--:R-:W-:Y:S01]  /*1240*/  IMAD.U32 R0, RZ, RZ, UR4 ;  /* 0x00000004ff007e24 */ /* 0x00cfe2000f8e00ff */
[----:B------:R-:W-:Y:S05]  /*1250*/  WARPSYNC.ALL ;  /* 0x0000000000007948 */ /* 0x000fea0003800000 */
[----:B------:R-:W-:Y:S01]  /*1260*/  ISETP.GE.AND P1, PT, R0, 0x1, PT ;  /* 0x000000010000780c */ /* 0x000fe20003f26270 */
[----:B------:R-:W-:Y:S01]  /*1270*/  UIADD3 UR4, UR42, 0x10100, URZ ;  /* 0x000101002a047890 */ /* 0x000fe2000fffe03f */
[----:B------:R-:W-:Y:S01]  /*1280*/  WARPGROUP.ARRIVE ;  /* 0x00000000000079c5 */ /* 0x000fe20000000000 */
[----:B------:R-:W-:Y:S01]  /*1290*/  UMOV UR9, 0x40000040 ;  /* 0x4000004000097882 */ /* 0x000fe20000000000 */
[----:B------:R-:W-:Y:S01]  /*12a0*/  UMOV UR11, 0x40000040 ;  /* 0x40000040000b7882 */ /* 0x000fe20000000000 */
[----:B------:R-:W-:-:S04]  /*12b0*/  USHF.R.U32.HI UR4, URZ, 0x4, UR4 ;  /* 0x000000043f047899 */ /* 0x000fc80008011604 */
[----:B------:R-:W-:Y:S02]  /*12c0*/  ULOP3.LUT UR5, UR4, 0x3fff, URZ, 0xc0, !UPT ;  /* 0x00003fff04057892 */ /* 0x000fe4000f8ec03f */
[----:B------:R-:W-:Y:S02]  /*12d0*/  ULOP3.LUT UR4, UR41, 0x10000, URZ, 0xfc, !UPT ;  /* 0x0001000029047892 */ /* 0x000fe4000f8efc3f */
[----:B------:R-:W-:Y:S02]  /*12e0*/  ULOP3.LUT UR5, UR5, 0x10000, URZ, 0xfc, !UPT ;  /* 0x0001000005057892 */ /* 0x000fe4000f8efc3f */
[----:B------:R-:W-:Y:S02]  /*12f0*/  ULEA UR6, UR39, UR4, 0xa ;  /* 0x0000000427067291 */ /* 0x000fe4000f8e503f */
[----:B------:R-:W-:-:S05]  /*1300*/  ULEA UR7, UR39, UR5, 0xb ;  /* 0x0000000527077291 */ /* 0x000fca000f8e583f */
[----:B------:R-:W-:Y:S02]  /*1310*/  UMOV UR8, UR6 ;  /* 0x0000000600087c82 */ /* 0x000fe40008000000 */
[----:B------:R-:W-:Y:S02]  /*1320*/  UMOV UR10, UR7 ;  /* 0x00000007000a7c82 */ /* 0x000fe40008000000 */
[----:B------:R-:W-:Y:S01]  /*1330*/  HGMMA.64x256x8.F32.TF32 R24, gdesc[UR8], RZ, !UPT, gsb0 ;  /* 0x07e00000081879f0 */ /* 0x000fe2000c0028ff */
[----:B------:R-:W-:Y:S02]  /*1340*/  UIADD3 UR8, UR6, 0x2, URZ ;  /* 0x0000000206087890 */ /* 0x000fe4000fffe03f */
[----:B------:R-:W-:Y:S01]  /*1350*/  UIADD3 UR10, UR7, 0x2, URZ ;  /* 0x00000002070a7890 */ /* 0x000fe2000fffe03f */
[----:B------:R-:W-:Y:S01]  /*1360*/  UMOV UR9, 0x40000040 ;  /* 0x4000004000097882 */ /* 0x000fe20000000000 */
[----:B------:R-:W-:Y:S01]  /*1370*/  UMOV UR11, 0x40000040 ;  /* 0x40000040000b7882 */ /* 0x000fe20000000000 */
[----:B------:R-:W-:-:S02]  /*1380*/  WARPGROUP.DEPBAR.LE gsb0, 0x0 ;  /* 0x00008000000079c5 */ /* 0x000fc40000010000 */
[----:B------:R-:W-:-:S15]  /*1390*/  WARPGROUP.ARRIVE ;  /* 0x00000000000079c5 */ /* 0x000fde0000000000 */
[----:B------:R-:W-:-:S05]  /*13a0*/  NOP ;  /* 0x0000000000007918 */ /* 0x000fca0000000000 */
[----:B------:R-:W-:Y:S01]  /*13b0*/  HGMMA.64x256x8.F32.TF32 R24, gdesc[UR8], R24, gsb0 ;  /* 0x07e00000081879f0 */ /* 0x000fe20008002818 */
[----:B------:R-:W-:Y:S02]  /*13c0*/  UIADD3 UR8, UR6, 0x4, URZ ;  /* 0x0000000406087890 */ /* 0x000fe4000fffe03f */
[----:B------:R-:W-:Y:S01]  /*13d0*/  UIADD3 UR10, UR7, 0x4, URZ ;  /* 0x00000004070a7890 */ /* 0x000fe2000fffe03f */
[----:B------:R-:W-:Y:S01]  /*13e0*/  UMOV UR9, 0x40000040 ;  /* 0x4000004000097882 */ /* 0x000fe20000000000 */
[----:B------:R-:W-:Y:S01]  /*13f0*/  UMOV UR11, 0x40000040 ;  /* 0x40000040000b7882 */ /* 0x000fe20000000000 */
[----:B------:R-:W-:Y:S02]  /*1400*/  WARPGROUP.DEPBAR.LE gsb0, 0x0 ;  /* 0x00008000000079c5 */ /* 0x000fe40000010000 */
        /* <DEDUP_REMOVED lines=10> */
[----:B------:R-:W-:Y:S03]  /*14b0*/  HGMMA.64x256x8.F32.TF32 R24, gdesc[UR8], R24, gsb0 ;  /* 0x07e00000081879f0 */ /* 0x000fe60008002818 */
[----:B------:R-:W-:Y:S02]  /*14c0*/  WARPGROUP.DEPBAR.LE gsb0, 0x0 ;  /* 0x00008000000079c5 */ /* 0x000fe40000010000 */
[----:B------:R-:W-:Y:S05]  /*14d0*/  @!P1 BRA `(.L_x_18) ;  /* 0x0000000400249947 */ /* 0x000fea0003800000 */
[----:B------:R-:W-:-:S04]  /*14e0*/  UIADD3 UR6, UR39, 0x1, URZ ;  /* 0x0000000127067890 */ /* 0x000fc8000fffe03f */
[----:B------:R-:W-:-:S04]  /*14f0*/  UISETP.NE.AND UP0, UPT, UR6, 0x4, UPT ;  /* 0x000000040600788c */ /* 0x000fc8000bf05270 */
[----:B------:R-:W-:Y:S02]  /*1500*/  USEL UR7, URZ, 0x1, UP0 ;  /* 0x000000013f077887 */ /* 0x000fe40008000000 */
[----:B------:R-:W-:Y:S02]  /*1510*/  USEL UR6, UR6, URZ, UP0 ;  /* 0x0000003f06067287 */ /* 0x000fe40008000000 */
[----:B------:R-:W-:-:S06]  /*1520*/  ULOP3.LUT UR7, UR38, UR7, URZ, 0x3c, !UPT ;  /* 0x0000000726077292 */ /* 0x000fcc000f8e3c3f */
[----:B01----:R-:W-:Y:S01]  /*1530*/  IMAD.U32 R5, RZ, RZ, UR7 ;  /* 0x00000007ff057e24 */ /* 0x003fe2000f8e00ff */
[----:B------:R-:W-:-:S06]  /*1540*/  UMOV UR7, UR39 ;  /* 0x0000002700077c82 */ /* 0x000fcc0008000000 */
.L_x_25:
[----:B01----:R-:W-:Y:S05]  /*1550*/  @!P0 BRA `(.L_x_19) ;  /* 0x0000000000048947 */ /* 0x003fea0003800000 */
[----:B------:R-:W-:Y:S01]  /*1560*/  BPT.TRAP 0x1 ;  /* 0x000000040000795c */ /* 0x000fe20000300000 */
.L_x_19:
[----:B------:R-:W0:Y:S01]  /*1570*/  S2UR UR9, SR_CgaCtaId ;  /* 0x00000000000979c3 */ /* 0x000e220000008800 */
[----:B------:R-:W-:Y:S01]  /*1580*/  UMOV UR8, 0x400 ;  /* 0x0000040000087882 */ /* 0x000fe20000000000 */
[----:B------:R-:W-:Y:S01]  /*1590*/  SHF.L.U32 R3, R5, 0x1f, RZ ;  /* 0x0000001f05037819 */ /* 0x000fe200000006ff */
[----:B0-----:R-:W-:-:S04]  /*15a0*/  ULEA UR14, UR9, UR8, 0x18 ;  /* 0x00000008090e7291 */ /* 0x001fc8000f8ec03f */
[----:B------:R-:W-:-:S09]  /*15b0*/  ULEA UR8, UR6, UR14, 0x3 ;  /* 0x0000000e06087291 */ /* 0x000fd2000f8e183f */
[----:B------:R0:W1:Y:S01]  /*15c0*/  SYNCS.PHASECHK.TRANS64.TRYWAIT P1, [UR8], R3 ;  /* 0x00000003ff0075a7 */ /* 0x0000620008020148 */
[----:B------:R-:W-:Y:S05]  /*15d0*/  @!P0 BRA `(.L_x_20) ;  /* 0x0000000000048947 */ /* 0x000fea0003800000 */
[----:B------:R-:W-:Y:S01]  /*15e0*/  BPT.TRAP 0x1 ;  /* 0x000000040000795c */ /* 0x000fe20000300000 */
.L_x_20:
[----:B-1----:R-:W-:Y:S05]  /*15f0*/  @P1 BRA `(.L_x_21) ;  /* 0x0000000000081947 */ /* 0x002fea0003800000 */
[----:B------:R-:W1:Y:S02]  /*1600*/  SYNCS.PHASECHK.TRANS64.TRYWAIT P1, [UR8], R3 ;  /* 0x00000003ff0075a7 */ /* 0x000e640008020148 */
[----:B-1----:R-:W-:Y:S05]  /*1610*/  @!P1 BRA `(.L_x_22) ;  /* 0x0000009c00f49947 */ /* 0x002fea0003800000 */
.L_x_21:
[----:B------:R-:W-:Y:S01]  /*1620*/  ULEA UR12, UR6, UR4, 0xa ;  /* 0x00000004060c7291 */ /* 0x000fe2000f8e503f */
[----:B------:R-:W-:Y:S01]  /*1630*/  WARPGROUP.ARRIVE ;  /* 0x00000000000079c5 */ /* 0x000fe20000000000 */
[----:B------:R-:W-:Y:S01]  /*1640*/  ULEA UR13, UR6, UR5, 0xb ;  /* 0x00000005060d7291 */ /* 0x000fe2000f8e583f */
[----:B------:R-:W-:Y:S01]  /*1650*/  UMOV UR9, 0x40000040 ;  /* 0x4000004000097882 */ /* 0x000fe20000000000 */
[----:B------:R-:W-:-:S03]  /*1660*/  UMOV UR11, 0x40000040 ;  /* 0x40000040000b7882 */ /* 0x000fc60000000000 */
[----:B------:R-:W-:Y:S02]  /*1670*/  UMOV UR8, UR12 ;  /* 0x0000000c00087c82 */ /* 0x000fe40008000000 */
[----:B------:R-:W-:Y:S02]  /*1680*/  UMOV UR10, UR13 ;  /* 0x0000000d000a7c82 */ /* 0x000fe40008000000 */
[----:B------:R-:W-:Y:S01]  /*1690*/  HGMMA.64x256x8.F32.TF32 R24, gdesc[UR8], R24, gsb0 ;  /* 0x07e00000081879f0 */ /* 0x000fe20008002818 */
        /* <DEDUP_REMOVED lines=26> */
[----:B------:R-:W-:Y:S01]  /*1840*/  BPT.TRAP 0x1 ;  /* 0x000000040000795c */ /* 0x000fe20000300000 */
.L_x_23:
[----:B------:R-:W-:Y:S01]  /*1850*/  ULEA UR8, UR7, UR14, 0x3 ;  /* 0x0000000e07087291 */ /* 0x000fe2000f8e183f */
[----:B------:R-:W-:-:S03]  /*1860*/  ISETP.GT.U32.AND P1, PT, R19, 0x1, PT ;  /* 0x000000011300780c */ /* 0x000fc60003f24070 */
[----:B------:R-:W-:-:S04]  /*1870*/  UIADD3 UR8, UR8, 0x20, URZ ;  /* 0x0000002008087890 */ /* 0x000fc8000fffe03f */
[----:B------:R-:W-:-:S09]  /*1880*/  UPRMT UR8, URZ, 0x654, UR8 ;  /* 0x000006543f087896 */ /* 0x000fd20008000008 */
[----:B------:R-:W-:Y:S01]  /*1890*/  SYNCS.ARRIVE.TRANS64.RED.A1T0 RZ, [UR8], RZ ;  /* 0x000000ffffff79a7 */ /* 0x000fe20008100408 */
[----:B------:R-:W-:Y:S05]  /*18a0*/  @P1 BRA `(.L_x_24) ;  /* 0x0000000000041947 */ /* 0x000fea0003800000 */
[----:B------:R-:W-:Y:S01]  /*18b0*/  BPT.TRAP 0x1 ;  /* 0x000000040000795c */ /* 0x000fe20000300000 */
.L_x_24:
[----:B------:R-:W-:Y:S01]  /*18c0*/  UIADD3 UR6, UR6, 0x1, URZ ;  /* 0x0000000106067890 */ /* 0x000fe2000fffe03f */
[C---:B------:R-:W-:Y:S01]  /*18d0*/  ISETP.GT.AND P1, PT, R0.reuse, 0x1, PT ;  /* 0x000000010000780c */ /* 0x040fe20003f24270 */
[----:B------:R-:W-:Y:S01]  /*18e0*/  UIADD3 UR7, UR7, 0x1, URZ ;  /* 0x0000000107077890 */ /* 0x000fe2000fffe03f */
[----:B------:R-:W-:Y:S01]  /*18f0*/  VIADD R0, R0, 0xffffffff ;  /* 0xffffffff00007836 */ /* 0x000fe20000000000 */
[----:B------:R-:W-:Y:S02]  /*1900*/  UISETP.NE.AND UP0, UPT, UR6, 0x4, UPT ;  /* 0x000000040600788c */ /* 0x000fe4000bf05270 */
[----:B------:R-:W-:Y:S02]  /*1910*/  UISETP.NE.AND UP1, UPT, UR7, 0x4, UPT ;  /* 0x000000040700788c */ /* 0x000fe4000bf25270 */
[----:B------:R-:W-:Y:S02]  /*1920*/  USEL UR8, URZ, 0x1, UP0 ;  /* 0x000000013f087887 */ /* 0x000fe40008000000 */
[----:B------:R-:W-:-:S02]  /*1930*/  USEL UR6, UR6, URZ, UP0 ;  /* 0x0000003f06067287 */ /* 0x000fc40008000000 */
[----:B------:R-:W-:Y:S02]  /*1940*/  USEL UR7, UR7, URZ, UP1 ;  /* 0x0000003f07077287 */ /* 0x000fe40008800000 */
[----:B------:R-:W-:Y:S01]  /*1950*/  LOP3.LUT R5, R5, UR8, RZ, 0x3c, !PT ;  /* 0x0000000805057c12 */ /* 0x000fe2000f8e3cff */
[----:B------:R-:W-:Y:S09]  /*1960*/  @P1 BRA `(.L_x_25) ;  /* 0xfffffff800f81947 */ /* 0x000ff2000383ffff */
.L_x_18:
[----:B------:R-:W2:Y:S02]  /*1970*/  LDC R0, c[0x0][0x28c] ;  /* 0x0000a300ff007b82 */ /* 0x000ea40000000800 */
[----:B--2---:R-:W-:-:S13]  /*1980*/  ISETP.GE.AND P1, PT, R0, 0x1, PT ;  /* 0x000000010000780c */ /* 0x004fda0003f26270 */
[----:B------:R-:W-:Y:S05]  /*1990*/  @!P1 BRA `(.L_x_26) ;  /* 0x0000000000409947 */ /* 0x000fea0003800000 */
[----:B------:R-:W-:Y:S05]  /*19a0*/  @!P0 BRA `(.L_x_27) ;  /* 0x0000000000048947 */ /* 0x000fea0003800000 */
[----:B------:R-:W-:Y:S01]  /*19b0*/  BPT.TRAP 0x1 ;  /* 0x000000040000795c */ /* 0x000fe20000300000 */
.L_x_27:
[----:B------:R-:W2:Y:S01]  /*19c0*/  S2UR UR6, SR_CgaCtaId ;  /* 0x00000000000679c3 */ /* 0x000ea20000008800 */
[----:B------:R-:W-:Y:S01]  /*19d0*/  UISETP.LT.AND UP0, UPT, UR40, 0x1, UPT ;  /* 0x000000012800788c */ /* 0x000fe2000bf01270 */
[----:B------:R-:W-:Y:S01]  /*19e0*/  ISETP.GT.U32.AND P0, PT, R19, 0x1, PT ;  /* 0x000000011300780c */ /* 0x000fe20003f04070 */
[----:B------:R-:W-:Y:S02]  /*19f0*/  UMOV UR5, 0x400 ;  /* 0x0000040000057882 */ /* 0x000fe40000000000 */
[----:B------:R-:W-:-:S04]  /*1a00*/  USEL UR4, UR40, 0x1, UP0 ;  /* 0x0000000128047887 */ /* 0x000fc80008000000 */
[----:B------:R-:W-:-:S04]  /*1a10*/  UIADD3 UR4, UR39, UR40, -UR4 ;  /* 0x0000002827047290 */ /* 0x000fc8000fffe804 */
[----:B------:R-:W-:-:S04]  /*1a20*/  USHF.L.U32 UR4, UR4, 0x3, URZ ;  /* 0x0000000304047899 */ /* 0x000fc8000800063f */
[----:B------:R-:W-:Y:S02]  /*1a30*/  ULOP3.LUT UR4, UR4, 0x18, URZ, 0xc0, !UPT ;  /* 0x0000001804047892 */ /* 0x000fe4000f8ec03f */
[----:B--2---:R-:W-:-:S04]  /*1a40*/  ULEA UR5, UR6, UR5, 0x18 ;  /* 0x0000000506057291 */ /* 0x004fc8000f8ec03f */
[----:B------:R-:W-:-:S04]  /*1a50*/  UIADD3 UR4, UR5, 0x20, UR4 ;  /* 0x0000002005047890 */ /* 0x000fc8000fffe004 */
[----:B------:R-:W-:-:S09]  /*1a60*/  UPRMT UR4, URZ, 0x654, UR4 ;  /* 0x000006543f047896 */ /* 0x000fd20008000004 */
[----:B------:R-:W-:Y:S01]  /*1a70*/  SYNCS.ARRIVE.TRANS64.RED.A1T0 RZ, [UR4], RZ ;  /* 0x000000ffffff79a7 */ /* 0x000fe20008100404 */
[----:B------:R-:W-:Y:S05]  /*1a80*/  @P0 BRA `(.L_x_26) ;  /* 0x0000000000040947 */ /* 0x000fea0003800000 */
[----:B------:R-:W-:Y:S01]  /*1a90*/  BPT.TRAP 0x1 ;  /* 0x000000040000795c */ /* 0x000fe20000300000 */
.L_x_26:
[----:B------:R-:W2:Y:S01]  /*1aa0*/  LDC R7, c[0x0][0x288] ;  /* 0x0000a200ff077b82 */ /* 0x000ea20000000800 */
[----:B01----:R-:W-:Y:S01]  /*1ab0*/  SHF.R.U32.HI R3, RZ, 0x2, R18 ;  /* 0x00000002ff037819 */ /* 0x003fe20000011612 */
[----:B------:R-:W-:Y:S01]  /*1ac0*/  UIADD3 UR39, UR40, UR39, URZ ;  /* 0x0000002728277290 */ /* 0x000fe2000fffe03f */
[C---:B------:R-:W-:Y:S01]  /*1ad0*/  LOP3.LUT R4, R18.reuse, 0x60, RZ, 0xc0, !PT ;  /* 0x0000006012047812 */ /* 0x040fe200078ec0ff */
[----:B------:R-:W-:Y:S01]  /*1ae0*/  ULDC UR8, c[0x0][0x284] ;  /* 0x0000a10000087ab9 */ /* 0x000fe20000000800 */
[----:B------:R-:W-:Y:S01]  /*1af0*/  LOP3.LUT R3, R3, 0x7, RZ, 0xc0, !PT ;  /* 0x0000000703037812 */ /* 0x000fe200078ec0ff */
[----:B------:R-:W-:Y:S01]  /*1b00*/  USHF.R.U32.HI UR4, URZ, 0x2, UR39 ;  /* 0x000000023f047899 */ /* 0x000fe20008011627 */
[----:B------:R-:W-:Y:S01]  /*1b10*/  SHF.R.U32.HI R10, RZ, 0x1, R4 ;  /* 0x00000001ff0a7819 */ /* 0x000fe20000011604 */
[----:B------:R-:W-:Y:S01]  /*1b20*/  IMAD.SHL.U32 R4, R18, 0x2, RZ ;  /* 0x0000000212047824 */ /* 0x000fe200078e00ff */
[----:B------:R-:W-:Y:S01]  /*1b30*/  LOP3.LUT R0, R22, 0x1, RZ, 0xc0, !PT ;  /* 0x0000000116007812 */ /* 0x000fe200078ec0ff */
[----:B------:R-:W-:Y:S01]  /*1b40*/  ULOP3.LUT UR4, UR4, 0x1, URZ, 0xc0, !UPT ;  /* 0x0000000104047892 */ /* 0x000fe2000f8ec03f */
[----:B------:R-:W-:Y:S01]  /*1b50*/  IADD3 R5, RZ, -R10, -R3 ;  /* 0x8000000aff057210 */ /* 0x000fe20007ffe803 */
[----:B------:R-:W-:Y:S01]  /*1b60*/  UISETP.GT.U32.AND UP1, UPT, UR39, 0x3, UPT ;  /* 0x000000032700788c */ /* 0x000fe2000bf24070 */
[----:B------:R-:W-:Y:S01]  /*1b70*/  LOP3.LUT R9, R4, 0x6, RZ, 0xc0, !PT ;  /* 0x0000000604097812 */ /* 0x000fe200078ec0ff */
[C---:B------:R-:W-:Y:S01]  /*1b80*/  IMAD.SHL.U32 R6, R0.reuse, 0x40, RZ ;  /* 0x0000004000067824 */ /* 0x040fe200078e00ff */
[----:B------:R-:W-:Y:S01]  /*1b90*/  UISETP.NE.U32.AND UP0, UPT, UR4, 0x1, UPT ;  /* 0x000000010400788c */ /* 0x000fe2000bf05070 */
[----:B------:R-:W-:Y:S01]  /*1ba0*/  IMAD R11, R0, -0x40, R5 ;  /* 0xffffffc0000b7824 */ /* 0x000fe200078e0205 */
[----:B------:R-:W-:Y:S01]  /*1bb0*/  LOP3.LUT R0, R18, 0x3, RZ, 0xc0, !PT ;  /* 0x0000000312007812 */ /* 0x000fe200078ec0ff */
[----:B------:R-:W-:Y:S01]  /*1bc0*/  ULDC.64 UR6, c[0x0][0x5d0] ;  /* 0x0001740000067ab9 */ /* 0x000fe20000000a00 */
[----:B------:R-:W-:Y:S01]  /*1bd0*/  PRMT R8, R9, 0x6540, R152 ;  /* 0x0000654009087816 */ /* 0x000fe20000000098 */
[----:B------:R-:W-:Y:S01]  /*1be0*/  IMAD.SHL.U32 R152, R152, 0x100, RZ ;  /* 0x0000010098987824 */ /* 0x000fe200078e00ff */
[----:B------:R-:W-:Y:S01]  /*1bf0*/  SHF.R.S32.HI R21, RZ, 0x1f, R23 ;  /* 0x0000001fff157819 */ /* 0x000fe20000011417 */
[----:B------:R-:W-:Y:S01]  /*1c00*/  UISETP.LT.U32.AND UP1, UPT, UR40, 0x4, UP1 ;  /* 0x000000042800788c */ /* 0x000fe20008f21070 */
[----:B------:R-:W-:Y:S01]  /*1c10*/  SHF.R.S32.HI R9, RZ, 0x1f, R8 ;  /* 0x0000001fff097819 */ /* 0x000fe20000011408 */
[----:B--2---:R-:W-:Y:S01]  /*1c20*/  IMAD R13, R0, -0x2, R7 ;  /* 0xfffffffe000d7824 */ /* 0x004fe200078e0207 */
[----:B------:R-:W-:Y:S01]  /*1c30*/  ISETP.GE.AND P0, PT, R152, R7, PT ;  /* 0x000000079800720c */ /* 0x000fe20003f06270 */
[----:B------:R-:W-:Y:S01]  /*1c40*/  IMAD.SHL.U32 R0, R153, 0x80, RZ ;  /* 0x0000008099007824 */ /* 0x000fe200078e00ff */
[----:B------:R-:W-:Y:S01]  /*1c50*/  UISETP.GT.U32.AND UP0, UPT, UR40, 0x3, !UP0 ;  /* 0x000000032800788c */ /* 0x000fe2000c704070 */
[----:B------:R-:W-:Y:S01]  /*1c60*/  IMAD R4, R21, UR6, RZ ;  /* 0x0000000615047c24 */ /* 0x000fe2000f8e02ff */
[----:B------:R-:W-:Y:S01]  /*1c70*/  LOP3.LUT R3, R6, 0x40, R3, 0xe2, !PT ;  /* 0x0000004006037812 */ /* 0x000fe200078ee203 */
[----:B------:R-:W-:Y:S01]  /*1c80*/  USEL UR5, URZ, 0x1, !UP1 ;  /* 0x000000013f057887 */ /* 0x000fe2000c800000 */
[C---:B------:R-:W-:Y:S01]  /*1c90*/  ISETP.GE.OR P0, PT, R0.reuse, UR8, P0 ;  /* 0x0000000800007c0c */ /* 0x040fe20008706670 */
[----:B------:R-:W-:Y:S01]  /*1ca0*/  USEL UR4, URZ, 0x1, !UP0 ;  /* 0x000000013f047887 */ /* 0x000fe2000c000000 */
[----:B------:R-:W-:Y:S01]  /*1cb0*/  IMAD.WIDE R6, R153, 0x80, RZ ;  /* 0x0000008099067825 */ /* 0x000fe200078e02ff */
[----:B------:R-:W-:Y:S01]  /*1cc0*/  ULOP3.LUT UR39, UR39, 0x3, URZ, 0xc0, !UPT ;  /* 0x0000000327277892 */ /* 0x000fe2000f8ec03f */
[----:B------:R-:W-:Y:S01]  /*1cd0*/  IADD3 R0, -R0, UR8, R11 ;  /* 0x0000000800007c10 */ /* 0x000fe2000fffe10b */
[----:B------:R-:W-:Y:S01]  /*1ce0*/  ULOP3.LUT UR38, UR4, UR38, UR5, 0x96, !UPT ;  /* 0x0000002604267292 */ /* 0x000fe2000f8e9605 */
[C---:B------:R-:W-:Y:S01]  /*1cf0*/  IMAD R15, R23.reuse, UR7, R4 ;  /* 0x00000007170f7c24 */ /* 0x040fe2000f8e0204 */
[----:B------:R-:W-:Y:S01]  /*1d00*/  LOP3.LUT R169, R6, R3, R10, 0xfe, !PT ;  /* 0x0000000306a97212 */ /* 0x000fe200078efe0a */
[----:B------:R-:W-:-:S04]  /*1d10*/  IMAD.WIDE.U32 R4, R23, UR6, R8 ;  /* 0x0000000617047c25 */ /* 0x000fc8000f8e0008 */
[----:B------:R-:W-:Y:S02]  /*1d20*/  IMAD.IADD R5, R5, 0x1, R15 ;  /* 0x0000000105057824 */ /* 0x000fe400078e020f */
[----:B------:R-:W-:Y:S02]  /*1d30*/  IMAD.IADD R3, R13, 0x1, -R152 ;  /* 0x000000010d037824 */ /* 0x000fe400078e0a98 */
[----:B------:R-:W-:Y:S01]  /*1d40*/  IMAD.MOV.U32 R153, RZ, RZ, -0x1 ;  /* 0xffffffffff997424 */ /* 0x000fe200078e00ff */
[----:B------:R-:W-:Y:S06]  /*1d50*/  @P0 BRA `(.L_x_28) ;  /* 0x0000007800d80947 */ /* 0x000fec0003800000 */
[----:B------:R-:W0:Y:S01]  /*1d60*/  LDC.64 R10, c[0x0][0x5c8] ;  /* 0x00017200ff0a7b82 */ /* 0x000e220000000a00 */
[----:B-----5:R-:W-:Y:S01]  /*1d70*/  FSETP.NEU.AND P0, PT, R155, RZ, PT ;  /* 0x000000ff9b00720b */ /* 0x020fe20003f0d000 */
[----:B------:R-:W-:Y:S01]  /*1d80*/  BSSY B0, `(.L_x_28) ;  /* 0x00007b3000007945 */ /* 0x000fe20003800000 */
[----:B------:R-:W-:-:S04]  /*1d90*/  ISETP.GT.AND P1, PT, R3, RZ, PT ;  /* 0x000000ff0300720c */ /* 0x000fc80003f24270 */
[----:B------:R-:W-:Y:S01]  /*1da0*/  ISETP.GT.AND P2, PT, R0, RZ, P1 ;  /* 0x000000ff0000720c */ /* 0x000fe20000f44270 */
[-C--:B0-----:R-:W-:Y:S02]  /*1db0*/  IMAD R12, R7, R10.reuse, RZ ;  /* 0x0000000a070c7224 */ /* 0x081fe400078e02ff */
[----:B------:R-:W-:-:S04]  /*1dc0*/  IMAD.WIDE.U32 R162, R169, R10, R4 ;  /* 0x0000000aa9a27225 */ /* 0x000fc800078e0004 */
[----:B------:R-:W-:-:S04]  /*1dd0*/  IMAD R5, R169, R11, R12 ;  /* 0x0000000ba9057224 */ /* 0x000fc800078e020c */
[----:B------:R-:W-:Y:S01]  /*1de0*/  IMAD.IADD R171, R163, 0x1, R5 ;  /* 0x00000001a3ab7824 */ /* 0x000fe200078e0205 */
[----:B------:R-:W-:Y:S06]  /*1df0*/  @!P0 BRA `(.L_x_29) ;  /* 0x0000005400948947 */ /* 0x000fec0003800000 */
[----:B------:R-:W0:Y:S01]  /*1e00*/  LDC.64 R14, c[0x0][0x5b8] ;  /* 0x00016e00ff0e7b82 */ /* 0x000e220000000a00 */
[----:B------:R-:W-:-:S07]  /*1e10*/  ULDC.64 UR4, c[0x0][0x5c0] ;  /* 0x0001700000047ab9 */ /* 0x000fce0000000a00 */
[----:B------:R-:W1:Y:S08]  /*1e20*/  LDC.64 R166, c[0x0][0x5b0] ;  /* 0x00016c00ffa67b82 */ /* 0x000e700000000a00 */
[----:B------:R-:W2:Y:S01]  /*1e30*/  LDC.64 R12, c[0x0][0x5a8] ;  /* 0x00016a00ff0c7b82 */ /* 0x000ea20000000a00 */
[-C--:B0-----:R-:W-:Y:S02]  /*1e40*/  IMAD R4, R21, R14.reuse, RZ ;  /* 0x0000000e15047224 */ /* 0x081fe400078e02ff */
[----:B------:R-:W-:-:S04]  /*1e50*/  IMAD.WIDE.U32 R164, R23, R14, R8 ;  /* 0x0000000e17a47225 */ /* 0x000fc800078e0008 */
[----:B------:R-:W-:Y:S02]  /*1e60*/  IMAD R161, R23, R15, R4 ;  /* 0x0000000f17a17224 */ /* 0x000fe400078e0204 */
[-C--:B-1----:R-:W-:Y:S02]  /*1e70*/  IMAD R6, R7, R166.reuse, RZ ;  /* 0x000000a607067224 */ /* 0x082fe400078e02ff */
[----:B------:R-:W-:Y:S02]  /*1e80*/  IMAD.IADD R21, R165, 0x1, R161 ;  /* 0x00000001a5157824 */ /* 0x000fe400078e02a1 */
[----:B------:R-:W-:Y:S02]  /*1e90*/  IMAD.MOV.U32 R20, RZ, RZ, R164 ;  /* 0x000000ffff147224 */ /* 0x000fe400078e00a4 */
[C---:B------:R-:W-:Y:S02]  /*1ea0*/  IMAD R163, R169.reuse, R167, R6 ;  /* 0x000000a7a9a37224 */ /* 0x040fe400078e0206 */
[----:B------:R-:W-:-:S04]  /*1eb0*/  IMAD.WIDE.U32 R4, R169, R166, R20 ;  /* 0x000000a6a9047225 */ /* 0x000fc800078e0014 */
[----:B------:R-:W-:Y:S01]  /*1ec0*/  IMAD.IADD R5, R5, 0x1, R163 ;  /* 0x0000000105057824 */ /* 0x000fe200078e02a3 */
[----:B--2---:R-:W-:-:S04]  /*1ed0*/  LEA R6, P0, R4, R12, 0x2 ;  /* 0x0000000c04067211 */ /* 0x004fc800078010ff */
[----:B------:R-:W-:-:S05]  /*1ee0*/  LEA.HI.X R7, R4, R13, R5, 0x2, P0 ;  /* 0x0000000d04077211 */ /* 0x000fca00000f1405 */
[----:B------:R0:W2:Y:S01]  /*1ef0*/  @P2 LDG.E.LTC128B R15, desc[UR36][R6.64] ;  /* 0x00000024060f2981 */ /* 0x0000a2000c1e1920 */
[----:B------:R-:W-:Y:S01]  /*1f00*/  IMAD.WIDE.U32 R4, R169, R166, R8 ;  /* 0x000000a6a9047225 */ /* 0x000fe200078e0008 */
[----:B------:R-:W-:Y:S01]  /*1f10*/  ISETP.GT.AND P0, PT, R3, 0x1, PT ;  /* 0x000000010300780c */ /* 0x000fe20003f04270 */
[----:B------:R-:W-:Y:S02]  /*1f20*/  BSSY B1, `(.L_x_30) ;  /* 0x0000013000017945 */ /* 0x000fe40003800000 */
[----:B------:R-:W-:Y:S02]  /*1f30*/  IMAD.IADD R5, R163, 0x1, R5 ;  /* 0x00000001a3057824 */ /* 0x000fe400078e0205 */
[----:B------:R-:W-:Y:S02]  /*1f40*/  IMAD.SHL.U32 R158, R166, 0x8, RZ ;  /* 0x00000008a69e7824 */ /* 0x000fe400078e00ff */
[----:B------:R-:W-:Y:S01]  /*1f50*/  IMAD.WIDE.U32 R156, R23, R14, R4 ;  /* 0x0000000e179c7225 */ /* 0x000fe200078e0004 */
[----:B------:R-:W-:-:S03]  /*1f60*/  LEA R4, P3, R162, UR4, 0x2 ;  /* 0x00000004a2047c11 */ /* 0x000fc6000f8610ff */
[----:B0-----:R-:W-:Y:S01]  /*1f70*/  IMAD.IADD R7, R161, 0x1, R157 ;  /* 0x00000001a1077824 */ /* 0x001fe200078e029d */
[----:B------:R-:W-:Y:S02]  /*1f80*/  LEA.HI.X R5, R162, UR5, R171, 0x2, P3 ;  /* 0x00000005a2057c11 */ /* 0x000fe400098f14ab */
[----:B------:R-:W-:Y:S02]  /*1f90*/  ISETP.GT.AND P3, PT, R0, RZ, P0 ;  /* 0x000000ff0000720c */ /* 0x000fe40000764270 */
[----:B------:R-:W-:-:S04]  /*1fa0*/  LEA R6, P4, R156, R12, 0x2 ;  /* 0x0000000c9c067211 */ /* 0x000fc800078810ff */
[----:B------:R-:W-:Y:S02]  /*1fb0*/  LEA.HI.X R7, R156, R13, R7, 0x2, P4 ;  /* 0x0000000d9c077211 */ /* 0x000fe400020f1407 */
[----:B--2---:R-:W-:-:S05]  /*1fc0*/  LOP3.LUT R152, R15, 0xffffe000, RZ, 0xc0, !PT ;  /* 0xffffe0000f987812 */ /* 0x004fca00078ec0ff */
[----:B------:R-:W-:-:S04]  /*1fd0*/  FMUL R159, R152, R155 ;  /* 0x0000009b989f7220 */ /* 0x000fc80000400000 */
[----:B------:R-:W-:Y:S01]  /*1fe0*/  FFMA R173, R24, R154, R159 ;  /* 0x0000009a18ad7223 */ /* 0x000fe2000000009f */
[----:B------:R-:W-:-:S04]  /*1ff0*/  SHF.L.U64.HI R159, R166, 0x3, R167 ;  /* 0x00000003a69f7819 */ /* 0x000fc800000102a7 */
[----:B------:R-:W-:Y:S01]  /*2000*/  F2FP.TF32.F32.PACK_B R173, R173 ;  /* 0x000000adffad723e */ /* 0x000fe200024050ff */
[----:B------:R-:W-:-:S04]  /*2010*/  IMAD.WIDE.U32 R158, R169, R166, R158 ;  /* 0x000000a6a99e7225 */ /* 0x000fc800078e009e */
[----:B------:R0:W-:Y:S01]  /*2020*/  @P2 STG.E desc[UR36][R4.64], R173 ;  /* 0x000000ad04002986 */ /* 0x0001e2000c101924 */
[----:B------:R-:W-:Y:S05]  /*2030*/  @!P3 BRA `(.L_x_31) ;  /* 0x000000000004b947 */ /* 0x000fea0003800000 */
[----:B------:R1:W5:Y:S02]  /*2040*/  LDG.E.LTC128B R15, desc[UR36][R6.64+0x4] ;  /* 0x00000424060f7981 */ /* 0x000364000c1e1920 */
.L_x_31:
[----:B------:R-:W-:Y:S05]  /*2050*/  BSYNC B1 ;  /* 0x0000000000017941 */ /* 0x000fea0003800000 */
.L_x_30:
[----:B-----5:R-:W-:Y:S01]  /*2060*/  LOP3.LUT R20, R15, 0xffffe000, RZ, 0xc0, !PT ;  /* 0xffffe0000f147812 */ /* 0x020fe200078ec0ff */
[----:B------:R-:W-:Y:S01]  /*2070*/  IMAD.IADD R163, R163, 0x1, R159 ;  /* 0x00000001a3a37824 */ /* 0x000fe200078e029f */
[----:B------:R-:W-:Y:S01]  /*2080*/  IADD3 R164, P2, R164, R158, RZ ;  /* 0x0000009ea4a47210 */ /* 0x000fe20007f5e0ff */
[----:B------:R-:W-:Y:S01]  /*2090*/  IMAD.MOV.U32 R152, RZ, RZ, R15 ;  /* 0x000000ffff987224 */ /* 0x000fe200078e000f */
[----:B------:R-:W-:Y:S01]  /*20a0*/  ISETP.GT.AND P1, PT, R0, 0x8, P1 ;  /* 0x000000080000780c */ /* 0x000fe20000f24270 */
[----:B------:R-:W-:Y:S02]  /*20b0*/  FMUL R20, R20, R155 ;  /* 0x0000009b14147220 */ /* 0x000fe40000400000 */
[----:B------:R-:W-:Y:S02]  /*20c0*/  IMAD.X R21, R163, 0x1, R21, P2 ;  /* 0x00000001a3157824 */ /* 0x000fe400010e0615 */
[----:B------:R-:W-:Y:S01]  /*20d0*/  FFMA R157, R25, R154, R20 ;  /* 0x0000009a199d7223 */ /* 0x000fe20000000014 */
[----:B------:R-:W-:-:S04]  /*20e0*/  LEA R20, P2, R164, R12, 0x2 ;  /* 0x0000000ca4147211 */ /* 0x000fc800078410ff */
[----:B------:R-:W-:Y:S02]  /*20f0*/  F2FP.TF32.F32.PACK_B R157, R157 ;  /* 0x0000009dff9d723e */ /* 0x000fe400024050ff */
[----:B------:R-:W-:-:S03]  /*2100*/  LEA.HI.X R21, R164, R13, R21, 0x2, P2 ;  /* 0x0000000da4157211 */ /* 0x000fc600010f1415 */
[----:B------:R2:W-:Y:S04]  /*2110*/  @P3 STG.E desc[UR36][R4.64+0x4], R157 ;  /* 0x0000049d04003986 */ /* 0x0005e8000c101924 */
[----:B------:R-:W3:Y:S01]  /*2120*/  @P1 LDG.E.LTC128B R152, desc[UR36][R20.64] ;  /* 0x0000002414981981 */ /* 0x000ee2000c1e1920 */
[----:B------:R-:W-:Y:S01]  /*2130*/  IADD3 R8, P2, R8, R158, RZ ;  /* 0x0000009e08087210 */ /* 0x000fe20007f5e0ff */
[----:B------:R-:W-:Y:S01]  /*2140*/  BSSY B1, `(.L_x_32) ;  /* 0x0000011000017945 */ /* 0x000fe20003800000 */
[----:B------:R-:W-:Y:S02]  /*2150*/  SHF.L.U64.HI R11, R10, 0x5, R11 ;  /* 0x000000050a0b7819 */ /* 0x000fe4000001020b */
[----:B------:R-:W-:Y:S01]  /*2160*/  ISETP.GT.AND P0, PT, R0, 0x8, P0 ;  /* 0x000000080000780c */ /* 0x000fe20000704270 */
[----:B------:R-:W-:Y:S01]  /*2170*/  IMAD.X R9, R9, 0x1, R163, P2 ;  /* 0x0000000109097824 */ /* 0x000fe200010e06a3 */
[----:B------:R-:W-:Y:S01]  /*2180*/  LEA R10, P2, R10, R4, 0x5 ;  /* 0x000000040a0a7211 */ /* 0x000fe200078428ff */
[----:B------:R-:W-:-:S04]  /*2190*/  IMAD.WIDE.U32 R14, R23, R14, R8 ;  /* 0x0000000e170e7225 */ /* 0x000fc800078e0008 */
[----:B------:R-:W-:Y:S01]  /*21a0*/  IMAD.X R11, R11, 0x1, R5, P2 ;  /* 0x000000010b0b7824 */ /* 0x000fe200010e0605 */
[----:B------:R-:W-:Y:S01]  /*21b0*/  LEA R8, P3, R14, R12, 0x2 ;  /* 0x0000000c0e087211 */ /* 0x000fe200078610ff */
[----:B------:R-:W-:-:S05]  /*21c0*/  IMAD.IADD R9, R161, 0x1, R15 ;  /* 0x00000001a1097824 */ /* 0x000fca00078e020f */
[----:B------:R-:W-:Y:S02]  /*21d0*/  LEA.HI.X R9, R14, R13, R9, 0x2, P3 ;  /* 0x0000000d0e097211 */ /* 0x000fe400018f1409 */
[----:B---3--:R-:W-:-:S05]  /*21e0*/  LOP3.LUT R24, R152, 0xffffe000, RZ, 0xc0, !PT ;  /* 0xffffe00098187812 */ /* 0x008fca00078ec0ff */
[----:B------:R-:W-:-:S04]  /*21f0*/  FMUL R25, R24, R155 ;  /* 0x0000009b18197220 */ /* 0x000fc80000400000 */
[----:B------:R-:W-:-:S05]  /*2200*/  FFMA R25, R26, R154, R25 ;  /* 0x0000009a1a197223 */ /* 0x000fca0000000019 */
[----:B------:R-:W-:-:S05]  /*2210*/  F2FP.TF32.F32.PACK_B R25, R25 ;  /* 0x00000019ff19723e */ /* 0x000fca00024050ff */
[----:B------:R2:W-:Y:S01]  /*2220*/  @P1 STG.E desc[UR36][R10.64], R25 ;  /* 0x000000190a001986 */ /* 0x0005e2000c101924 */
[----:B------:R-:W-:Y:S05]  /*2230*/  @!P0 BRA `(.L_x_33) ;  /* 0x0000000000048947 */ /* 0x000fea0003800000 */
[----:B------:R3:W5:Y:S02]  /*2240*/  LDG.E.LTC128B R152, desc[UR36][R8.64+0x4] ;  /* 0x0000042408987981 */ /* 0x000764000c1e1920 */
.L_x_33:
[----:B------:R-:W-:Y:S05]  /*2250*/  BSYNC B1 ;  /* 0x0000000000017941 */ /* 0x000fea0003800000 */
.L_x_32:
[----:B-----5:R-:W-:Y:S01]  /*2260*/  LOP3.LUT R12, R152, 0xffffe000, RZ, 0xc0, !PT ;  /* 0xffffe000980c7812 */ /* 0x020fe200078ec0ff */
[----:B------:R-:W-:Y:S01]  /*2270*/  BSSY B1, `(.L_x_34) ;  /* 0x0000009000017945 */ /* 0x000fe20003800000 */
[----:B------:R-:W-:-:S03]  /*2280*/  ISETP.GT.AND P1, PT, R3, 0x8, PT ;  /* 0x000000080300780c */ /* 0x000fc60003f24270 */
[----:B------:R-:W-:Y:S01]  /*2290*/  FMUL R12, R12, R155 ;  /* 0x0000009b0c0c7220 */ /* 0x000fe20000400000 */
[----:B------:R-:W-:-:S03]  /*22a0*/  ISETP.GT.AND P2, PT, R0, RZ, P1 ;  /* 0x000000ff0000720c */ /* 0x000fc60000f44270 */
[----:B------:R-:W-:-:S05]  /*22b0*/  FFMA R27, R27, R154, R12 ;  /* 0x0000009a1b1b7223 */ /* 0x000fca000000000c */
[----:B------:R-:W-:-:S05]  /*22c0*/  F2FP.TF32.F32.PACK_B R27, R27 ;  /* 0x0000001bff1b723e */ /* 0x000fca00024050ff */
[----:B------:R4:W-:Y:S01]  /*22d0*/  @P0 STG.E desc[UR36][R10.64+0x4], R27 ;  /* 0x0000041b0a000986 */ /* 0x0009e2000c101924 */
[----:B------:R-:W-:Y:S05]  /*22e0*/  @!P2 BRA `(.L_x_35) ;  /* 0x000000000004a947 */ /* 0x000fea0003800000 */
[----:B------:R0:W5:Y:S02]  /*22f0*/  LDG.E.LTC128B R152, desc[UR36][R6.64+0x20] ;  /* 0x0000202406987981 */ /* 0x000164000c1e1920 */
.L_x_35:
[----:B------:R-:W-:Y:S05]  /*2300*/  BSYNC B1 ;  /* 0x0000000000017941 */ /* 0x000fea0003800000 */
.L_x_34:
        /* <DEDUP_REMOVED lines=10> */
.L_x_37:
[----:B------:R-:W-:Y:S05]  /*23b0*/  BSYNC B1 ;  /* 0x0000000000017941 */ /* 0x000fea0003800000 */
.L_x_36:
[----:B-----5:R-:W-:Y:S01]  /*23c0*/  LOP3.LUT R12, R152, 0xffffe000, RZ, 0xc0, !PT ;  /* 0xffffe000980c7812 */ /* 0x020fe200078ec0ff */
[----:B------:R-:W-:Y:S01]  /*23d0*/  BSSY B1, `(.L_x_38) ;  /* 0x0000008000017945 */ /* 0x000fe20003800000 */
[----:B------:R-:W-:-:S03]  /*23e0*/  ISETP.GT.AND P1, PT, R0, 0x8, P1 ;  /* 0x000000080000780c */ /* 0x000fc60000f24270 */
[----:B------:R-:W-:-:S04]  /*23f0*/  FMUL R12, R12, R155 ;  /* 0x0000009b0c0c7220 */ /* 0x000fc80000400000 */
[----:B------:R-:W-:-:S05]  /*2400*/  FFMA R29, R29, R154, R12 ;  /* 0x0000009a1d1d7223 */ /* 0x000fca000000000c */
[----:B------:R-:W-:-:S05]  /*2410*/  F2FP.TF32.F32.PACK_B R29, R29 ;  /* 0x0000001dff1d723e */ /* 0x000fca00024050ff */
[----:B------:R0:W-:Y:S01]  /*2420*/  @P3 STG.E desc[UR36][R4.64+0x24], R29 ;  /* 0x0000241d04003986 */ /* 0x0001e2000c101924 */
[----:B------:R-:W-:Y:S05]  /*2430*/  @!P1 BRA `(.L_x_39) ;  /* 0x0000000000049947 */ /* 0x000fea0003800000 */
[----:B------:R0:W5:Y:S02]  /*2440*/  LDG.E.LTC128B R152, desc[UR36][R8.64+0x20] ;  /* 0x0000202408987981 */ /* 0x000164000c1e1920 */
.L_x_39:
[----:B------:R-:W-:Y:S05]  /*2450*/  BSYNC B1 ;  /* 0x0000000000017941 */ /* 0x000fea0003800000 */
.L_x_38:
[----:B-----5:R-:W-:Y:S01]  /*2460*/  LOP3.LUT R12, R152, 0xffffe000, RZ, 0xc0, !PT ;  /* 0xffffe000980c7812 */ /* 0x020fe200078ec0ff */
[----:B------:R-:W-:Y:S01]  /*2470*/  BSSY B1, `(.L_x_40) ;  /* 0x0000008000017945 */ /* 0x000fe20003800000 */
[----:B------:R-:W-:-:S03]  /*2480*/  ISETP.GT.AND P0, PT, R0, 0x8, P0 ;  /* 0x000000080000780c */ /* 0x000fc60000704270 */
[----:B0-----:R-:W-:-:S04]  /*2490*/  FMUL R13, R12, R155 ;  /* 0x0000009b0c0d7220 */ /* 0x001fc80000400000 */
[----:B------:R-:W-:-:S05]  /*24a0*/  FFMA R13, R30, R154, R13 ;  /* 0x0000009a1e0d7223 */ /* 0x000fca000000000d */
[----:B------:R-:W-:-:S05]  /*24b0*/  F2FP.TF32.F32.PACK_B R13, R13 ;  /* 0x0000000dff0d723e */ /* 0x000fca00024050ff */
[----:B------:R0:W-:Y:S01]  /*24c0*/  @P1 STG.E desc[UR36][R10.64+0x20], R13 ;  /* 0x0000200d0a001986 */ /* 0x0001e2000c101924 */
[----:B------:R-:W-:Y:S05]  /*24d0*/  @!P0 BRA `(.L_x_41) ;  /* 0x0000000000048947 */ /* 0x000fea0003800000 */
[----:B------:R0:W5:Y:S02]  /*24e0*/  LDG.E.LTC128B R152, desc[UR36][R8.64+0x24] ;  /* 0x0000242408987981 */ /* 0x000164000c1e1920 */
.L_x_41:
[----:B------:R-:W-:Y:S05]  /*24f0*/  BSYNC B1 ;  /* 0x0000000000017941 */ /* 0x000fea0003800000 */
.L_x_40:
        /* <DEDUP_REMOVED lines=10> */
.L_x_43:
[----:B------:R-:W-:Y:S05]  /*25a0*/  BSYNC B1 ;  /* 0x0000000000017941 */ /* 0x000fea0003800000 */
.L_x_42:
[----:B-----5:R-:W-:Y:S01]  /*25b0*/  LOP3.LUT R12, R152, 0xffffe000, RZ, 0xc0, !PT ;  /* 0xffffe000980c7812 */ /* 0x020fe200078ec0ff */
[----:B------:R-:W-:Y:S01]  /*25c0*/  BSSY B1, `(.L_x_44) ;  /* 0x0000009000017945 */ /* 0x000fe20003800000 */
[----:B------:R-:W-:-:S03]  /*25d0*/  ISETP.GT.AND P0, PT, R3, 0x11, PT ;  /* 0x000000110300780c */ /* 0x000fc60003f04270 */
[----:B0-----:R-:W-:Y:S01]  /*25e0*/  FMUL R13, R12, R155 ;  /* 0x0000009b0c0d7220 */ /* 0x001fe20000400000 */
[----:B------:R-:W-:-:S03]  /*25f0*/  ISETP.GT.AND P3, PT, R0, RZ, P0 ;  /* 0x000000ff0000720c */ /* 0x000fc60000764270 */
[----:B------:R-:W-:-:S05]  /*2600*/  FFMA R13, R32, R154, R13 ;  /* 0x0000009a200d7223 */ /* 0x000fca000000000d */
[----:B------:R-:W-:-:S05]  /*2610*/  F2FP.TF32.F32.PACK_B R13, R13 ;  /* 0x0000000dff0d723e */ /* 0x000fca00024050ff */
[----:B------:R0:W-:Y:S01]  /*2620*/  @P2 STG.E desc[UR36][R4.64+0x40], R13 ;  /* 0x0000400d04002986 */ /* 0x0001e2000c101924 */
[----:B------:R-:W-:Y:S05]  /*2630*/  @!P3 BRA `(.L_x_45) ;  /* 0x000000000004b947 */ /* 0x000fea0003800000 */
[----:B------:R0:W5:Y:S02]  /*2640*/  LDG.E.LTC128B R152, desc[UR36][R6.64+0x44] ;  /* 0x0000442406987981 */ /* 0x000164000c1e1920 */
.L_x_45:
[----:B------:R-:W-:Y:S05]  /*2650*/  BSYNC B1 ;  /* 0x0000000000017941 */ /* 0x000fea0003800000 */
.L_x_44:
        /* <DEDUP_REMOVED lines=9> */
.L_x_47:
[----:B------:R-:W-:Y:S05]  /*26f0*/  BSYNC B1 ;  /* 0x0000000000017941 */ /* 0x000fea0003800000 */
.L_x_46:
        /* <DEDUP_REMOVED lines=9> */
.L_x_49:
[----:B------:R-:W-:Y:S05]  /*2790*/  BSYNC B1 ;  /* 0x0000000000017941 */ /* 0x000fea0003800000 */
.L_x_48:
        /* <DEDUP_REMOVED lines=10> */
.L_x_51:
[----:B------:R-:W-:Y:S05]  /*2840*/  BSYNC B1 ;  /* 0x0000000000017941 */ /* 0x000fea0003800000 */
.L_x_50:
        /* <DEDUP_REMOVED lines=10> */
.L_x_53:
[----:B------:R-:W-:Y:S05]  /*28f0*/  BSYNC B1 ;  /* 0x0000000000017941 */ /* 0x000fea0003800000 */
.L_x_52:
        /* <DEDUP_REMOVED lines=9> */
.L_x_55:
[----:B------:R-:W-:Y:S05]  /*2990*/  BSYNC B1 ;  /* 0x0000000000017941 */ /* 0x000fea0003800000 */
.L_x_54:
        /* <DEDUP_REMOVED lines=9> */
.L_x_57:
[----:B------:R-:W-:Y:S05]  /*2a30*/  BSYNC B1 ;  /* 0x0000000000017941 */ /* 0x000fea0003800000 */
.L_x_56:
        /* <DEDUP_REMOVED lines=10> */
.L_x_59:
[----:B------:R-:W-:Y:S05]  /*2ae0*/  BSYNC B1 ;  /* 0x0000000000017941 */ /* 0x000fea0003800000 */
.L_x_58:
        /* <DEDUP_REMOVED lines=10> */
.L_x_61:
[----:B------:R-:W-:Y:S05]  /*2b90*/  BSYNC B1 ;  /* 0x0000000000017941 */ /* 0x000fea0003800000 */
.L_x_60:
        /* <DEDUP_REMOVED lines=9> */
.L_x_63:
[----:B------:R-:W-:Y:S05]  /*2c30*/  BSYNC B1 ;  /* 0x0000000000017941 */ /* 0x000fea0003800000 */
.L_x_62:
        /* <DEDUP_REMOVED lines=9> */
.L_x_65:
[----:B------:R-:W-:Y:S05]  /*2cd0*/  BSYNC B1 ;  /* 0x0000000000017941 */ /* 0x000fea0003800000 */
.L_x_64:
        /* <DEDUP_REMOVED lines=10> */
.L_x_67:
[----:B------:R-:W-:Y:S05]  /*2d80*/  BSYNC B1 ;  /* 0x0000000000017941 */ /* 0x000fea0003800000 */
.L_x_66:
        /* <DEDUP_REMOVED lines=10> */
.L_x_69:
[----:B------:R-:W-:Y:S05]  /*2e30*/  BSYNC B1 ;  /* 0x0000000000017941 */ /* 0x000fea0003800000 */
.L_x_68:
        /* <DEDUP_REMOVED lines=9> */
.L_x_71:
[----:B------:R-:W-:Y:S05]  /*2ed0*/  BSYNC B1 ;  /* 0x0000000000017941 */ /* 0x000fea0003800000 */
.L_x_70:
        /* <DEDUP_REMOVED lines=9> */
.L_x_73:
[----:B------:R-:W-:Y:S05]  /*2f70*/  BSYNC B1 ;  /* 0x0000000000017941 */ /* 0x000fea0003800000 */
.L_x_72:
        /* <DEDUP_REMOVED lines=10> */
.L_x_75:
[----:B------:R-:W-:Y:S05]  /*3020*/  BSYNC B1 ;  /* 0x0000000000017941 */ /* 0x000fea0003800000 */
.L_x_74:
        /* <DEDUP_REMOVED lines=10> */
.L_x_77:
[----:B------:R-:W-:Y:S05]  /*30d0*/  BSYNC B1 ;  /* 0x0000000000017941 */ /* 0x000fea0003800000 */
.L_x_76:
        /* <DEDUP_REMOVED lines=9> */
.L_x_79:
[----:B------:R-:W-:Y:S05]  /*3170*/  BSYNC B1 ;  /* 0x0000000000017941 */ /* 0x000fea0003800000 */
.L_x_78:
        /* <DEDUP_REMOVED lines=9> */
.L_x_81:
[----:B------:R-:W-:Y:S05]  /*3210*/  BSYNC B1 ;  /* 0x0000000000017941 */ /* 0x000fea0003800000 */
.L_x_80:
        /* <DEDUP_REMOVED lines=10> */
.L_x_83:
[----:B------:R-:W-:Y:S05]  /*32c0*/  BSYNC B1 ;  /* 0x0000000000017941 */ /* 0x000fea0003800000 */
.L_x_82:
        /* <DEDUP_REMOVED lines=10> */
.L_x_85:
[----:B------:R-:W-:Y:S05]  /*3370*/  BSYNC B1 ;  /* 0x0000000000017941 */ /* 0x000fea0003800000 */
.L_x_84:
        /* <DEDUP_REMOVED lines=9> */
.L_x_87:
[----:B------:R-:W-:Y:S05]  /*3410*/  BSYNC B1 ;  /* 0x0000000000017941 */ /* 0x000fea0003800000 */
.L_x_86:
        /* <DEDUP_REMOVED lines=9> */
.L_x_89:
[----:B------:R-:W-:Y:S05]  /*34b0*/  BSYNC B1 ;  /* 0x0000000000017941 */ /* 0x000fea0003800000 */
.L_x_88:
        /* <DEDUP_REMOVED lines=10> */
.L_x_91:
[----:B------:R-:W-:Y:S05]  /*3560*/  BSYNC B1 ;  /* 0x0000000000017941 */ /* 0x000fea0003800000 */
.L_x_90:
        /* <DEDUP_REMOVED lines=10> */
.L_x_93:
[----:B------:R-:W-:Y:S05]  /*3610*/  BSYNC B1 ;  /* 0x0000000000017941 */ /* 0x000fea0003800000 */
.L_x_92:
        /* <DEDUP_REMOVED lines=9> */
.L_x_95:
[----:B------:R-:W-:Y:S05]  /*36b0*/  BSYNC B1 ;  /* 0x0000000000017941 */ /* 0x000fea0003800000 */
.L_x_94:
        /* <DEDUP_REMOVED lines=9> */
.L_x_97:
[----:B------:R-:W-:Y:S05]  /*3750*/  BSYNC B1 ;  /* 0x0000000000017941 */ /* 0x000fea0003800000 */
.L_x_96:
        /* <DEDUP_REMOVED lines=10> */
.L_x_99:
[----:B------:R-:W-:Y:S05]  /*3800*/  BSYNC B1 ;  /* 0x0000000000017941 */ /* 0x000fea0003800000 */
.L_x_98:
        /* <DEDUP_REMOVED lines=10> */
.L_x_101:
[----:B------:R-:W-:Y:S05]  /*38b0*/  BSYNC B1 ;  /* 0x0000000000017941 */ /* 0x000fea0003800000 */
.L_x_100:
        /* <DEDUP_REMOVED lines=9> */
.L_x_103:
[----:B------:R-:W-:Y:S05]  /*3950*/  BSYNC B1 ;  /* 0x0000000000017941 */ /* 0x000fea0003800000 */
.L_x_102:
        /* <DEDUP_REMOVED lines=9> */
.L_x_105:
[----:B------:R-:W-:Y:S05]  /*39f0*/  BSYNC B1 ;  /* 0x0000000000017941 */ /* 0x000fea0003800000 */
.L_x_104:
        /* <DEDUP_REMOVED lines=10> */
.L_x_107:
[----:B------:R-:W-:Y:S05]  /*3aa0*/  BSYNC B1 ;  /* 0x0000000000017941 */ /* 0x000fea0003800000 */
.L_x_106:
        /* <DEDUP_REMOVED lines=10> */
.L_x_109:
[----:B------:R-:W-:Y:S05]  /*3b50*/  BSYNC B1 ;  /* 0x0000000000017941 */ /* 0x000fea0003800000 */
.L_x_108:
        /* <DEDUP_REMOVED lines=9> */
.L_x_111:
[----:B------:R-:W-:Y:S05]  /*3bf0*/  BSYNC B1 ;  /* 0x0000000000017941 */ /* 0x000fea0003800000 */
.L_x_110:
        /* <DEDUP_REMOVED lines=9> */
.L_x_113:
[----:B------:R-:W-:Y:S05]  /*3c90*/  BSYNC B1 ;  /* 0x0000000000017941 */ /* 0x000fea0003800000 */
.L_x_112:
        /* <DEDUP_REMOVED lines=10> */
.L_x_115:
[----:B------:R-:W-:Y:S05]  /*3d40*/  BSYNC B1 ;  /* 0x0000000000017941 */ /* 0x000fea0003800000 */
.L_x_114:
        /* <DEDUP_REMOVED lines=10> */
.L_x_117:
[----:B------:R-:W-:Y:S05]  /*3df0*/  BSYNC B1 ;  /* 0x0000000000017941 */ /* 0x000fea0003800000 */
.L_x_116:
        /* <DEDUP_REMOVED lines=9> */
.L_x_119:
[----:B------:R-:W-:Y:S05]  /*3e90*/  BSYNC B1 ;  /* 0x0000000000017941 */ /* 0x000fea0003800000 */
.L_x_118:
        /* <DEDUP_REMOVED lines=9> */
.L_x_121:
[----:B------:R-:W-:Y:S05]  /*3f30*/  BSYNC B1 ;  /* 0x0000000000017941 */ /* 0x000fea0003800000 */
.L_x_120:
        /* <DEDUP_REMOVED lines=10> */
.L_x_123:
[----:B------:R-:W-:Y:S05]  /*3fe0*/  BSYNC B1 ;  /* 0x0000000000017941 */ /* 0x000fea0003800000 */
.L_x_122:
        /* <DEDUP_REMOVED lines=10> */
.L_x_125:
[----:B------:R-:W-:Y:S05]  /*4090*/  BSYNC B1 ;  /* 0x0000000000017941 */ /* 0x000fea0003800000 */
.L_x_124:
        /* <DEDUP_REMOVED lines=9> */
.L_x_127:
[----:B------:R-:W-:Y:S05]  /*4130*/  BSYNC B1 ;  /* 0x0000000000017941 */ /* 0x000fea0003800000 */
.L_x_126:
        /* <DEDUP_REMOVED lines=9> */
.L_x_129:
[----:B------:R-:W-:Y:S05]  /*41d0*/  BSYNC B1 ;  /* 0x0000000000017941 */ /* 0x000fea0003800000 */
.L_x_128:
        /* <DEDUP_REMOVED lines=10> */
.L_x_131:
[----:B------:R-:W-:Y:S05]  /*4280*/  BSYNC B1 ;  /* 0x0000000000017941 */ /* 0x000fea0003800000 */
.L_x_130:
        /* <DEDUP_REMOVED lines=10> */
.L_x_133:
[----:B------:R-:W-:Y:S05]  /*4330*/  BSYNC B1 ;  /* 0x0000000000017941 */ /* 0x000fea0003800000 */
.L_x_132:
        /* <DEDUP_REMOVED lines=9> */
.L_x_135:
[----:B------:R-:W-:Y:S05]  /*43d0*/  BSYNC B1 ;  /* 0x0000000000017941 */ /* 0x000fea0003800000 */
.L_x_134:
        /* <DEDUP_REMOVED lines=9> */
.L_x_137:
[----:B------:R-:W-:Y:S05]  /*4470*/  BSYNC B1 ;  /* 0x0000000000017941 */ /* 0x000fea0003800000 */
.L_x_136:
        /* <DEDUP_REMOVED lines=10> */
.L_x_139:
[----:B------:R-:W-:Y:S05]  /*4520*/  BSYNC B1 ;  /* 0x0000000000017941 */ /* 0x000fea0003800000 */
.L_x_138:
        /* <DEDUP_REMOVED lines=10> */
.L_x_141:
[----:B------:R-:W-:Y:S05]  /*45d0*/  BSYNC B1 ;  /* 0x0000000000017941 */ /* 0x000fea0003800000 */
.L_x_140:
        /* <DEDUP_REMOVED lines=9> */
.L_x_143:
[----:B------:R-:W-:Y:S05]  /*4670*/  BSYNC B1 ;  /* 0x0000000000017941 */ /* 0x000fea0003800000 */
.L_x_142:
        /* <DEDUP_REMOVED lines=9> */
.L_x_145:
[----:B------:R-:W-:Y:S05]  /*4710*/  BSYNC B1 ;  /* 0x0000000000017941 */ /* 0x000fea0003800000 */
.L_x_144:
        /* <DEDUP_REMOVED lines=10> */
.L_x_147:
[----:B------:R-:W-:Y:S05]  /*47c0*/  BSYNC B1 ;  /* 0x0000000000017941 */ /* 0x000fea0003800000 */
.L_x_146:
        /* <DEDUP_REMOVED lines=10> */
.L_x_149:
[----:B------:R-:W-:Y:S05]  /*4870*/  BSYNC B1 ;  /* 0x0000000000017941 */ /* 0x000fea0003800000 */
.L_x_148:
        /* <DEDUP_REMOVED lines=9> */
.L_x_151:
[----:B------:R-:W-:Y:S05]  /*4910*/  BSYNC B1 ;  /* 0x0000000000017941 */ /* 0x000fea0003800000 */
.L_x_150:
        /* <DEDUP_REMOVED lines=9> */
.L_x_153:
[----:B------:R-:W-:Y:S05]  /*49b0*/  BSYNC B1 ;  /* 0x0000000000017941 */ /* 0x000fea0003800000 */
.L_x_152:
        /* <DEDUP_REMOVED lines=10> */
.L_x_155:
[----:B------:R-:W-:Y:S05]  /*4a60*/  BSYNC B1 ;  /* 0x0000000000017941 */ /* 0x000fea0003800000 */
.L_x_154:
        /* <DEDUP_REMOVED lines=10> */
.L_x_157:
[----:B------:R-:W-:Y:S05]  /*4b10*/  BSYNC B1 ;  /* 0x0000000000017941 */ /* 0x000fea0003800000 */
.L_x_156:
        /* <DEDUP_REMOVED lines=9> */
.L_x_159:
[----:B------:R-:W-:Y:S05]  /*4bb0*/  BSYNC B1 ;  /* 0x0000000000017941 */ /* 0x000fea0003800000 */
.L_x_158:
        /* <DEDUP_REMOVED lines=9> */
.L_x_161:
[----:B------:R-:W-:Y:S05]  /*4c50*/  BSYNC B1 ;  /* 0x0000000000017941 */ /* 0x000fea0003800000 */
.L_x_160:
        /* <DEDUP_REMOVED lines=10> */
.L_x_163:
[----:B------:R-:W-:Y:S05]  /*4d00*/  BSYNC B1 ;  /* 0x0000000000017941 */ /* 0x000fea0003800000 */
.L_x_162:
        /* <DEDUP_REMOVED lines=10> */
.L_x_165:
[----:B------:R-:W-:Y:S05]  /*4db0*/  BSYNC B1 ;  /* 0x0000000000017941 */ /* 0x000fea0003800000 */
.L_x_164:
        /* <DEDUP_REMOVED lines=9> */
.L_x_167:
[----:B------:R-:W-:Y:S05]  /*4e50*/  BSYNC B1 ;  /* 0x0000000000017941 */ /* 0x000fea0003800000 */
.L_x_166:
        /* <DEDUP_REMOVED lines=9> */
.L_x_169:
[----:B------:R-:W-:Y:S05]  /*4ef0*/  BSYNC B1 ;  /* 0x0000000000017941 */ /* 0x000fea0003800000 */
.L_x_168:
        /* <DEDUP_REMOVED lines=10> */
.L_x_171:
[----:B------:R-:W-:Y:S05]  /*4fa0*/  BSYNC B1 ;  /* 0x0000000000017941 */ /* 0x000fea0003800000 */
.L_x_170:
        /* <DEDUP_REMOVED lines=10> */
.L_x_173:
[----:B------:R-:W-:Y:S05]  /*5050*/  BSYNC B1 ;  /* 0x0000000000017941 */ /* 0x000fea0003800000 */
.L_x_172:
        /* <DEDUP_REMOVED lines=9> */
.L_x_175:
[----:B------:R-:W-:Y:S05]  /*50f0*/  BSYNC B1 ;  /* 0x0000000000017941 */ /* 0x000fea0003800000 */
.L_x_174:
        /* <DEDUP_REMOVED lines=9> */
.L_x_177:
[----:B------:R-:W-:Y:S05]  /*5190*/  BSYNC B1 ;  /* 0x0000000000017941 */ /* 0x000fea0003800000 */
.L_x_176:
        /* <DEDUP_REMOVED lines=10> */
.L_x_179:
[----:B------:R-:W-:Y:S05]  /*5240*/  BSYNC B1 ;  /* 0x0000000000017941 */ /* 0x000fea0003800000 */
.L_x_178:
        /* <DEDUP_REMOVED lines=10> */
.L_x_181:
[----:B------:R-:W-:Y:S05]  /*52f0*/  BSYNC B1 ;  /* 0x0000000000017941 */ /* 0x000fea0003800000 */
.L_x_180:
        /* <DEDUP_REMOVED lines=9> */
.L_x_183:
[----:B------:R-:W-:Y:S05]  /*5390*/  BSYNC B1 ;  /* 0x0000000000017941 */ /* 0x000fea0003800000 */
.L_x_182:
        /* <DEDUP_REMOVED lines=9> */
.L_x_185:
[----:B------:R-:W-:Y:S05]  /*5430*/  BSYNC B1 ;  /* 0x0000000000017941 */ /* 0x000fea0003800000 */
.L_x_184:
        /* <DEDUP_REMOVED lines=10> */
.L_x_187:
[----:B------:R-:W-:Y:S05]  /*54e0*/  BSYNC B1 ;  /* 0x0000000000017941 */ /* 0x000fea0003800000 */
.L_x_186:
        /* <DEDUP_REMOVED lines=10> */
.L_x_189:
[----:B------:R-:W-:Y:S05]  /*5590*/  BSYNC B1 ;  /* 0x0000000000017941 */ /* 0x000fea0003800000 */
.L_x_188:
        /* <DEDUP_REMOVED lines=9> */
.L_x_191:
[----:B------:R-:W-:Y:S05]  /*5630*/  BSYNC B1 ;  /* 0x0000000000017941 */ /* 0x000fea0003800000 */
.L_x_190:
        /* <DEDUP_REMOVED lines=9> */
.L_x_193:
[----:B------:R-:W-:Y:S05]  /*56d0*/  BSYNC B1 ;  /* 0x0000000000017941 */ /* 0x000fea0003800000 */
.L_x_192:
        /* <DEDUP_REMOVED lines=10> */
.L_x_195:
[----:B------:R-:W-:Y:S05]  /*5780*/  BSYNC B1 ;  /* 0x0000000000017941 */ /* 0x000fea0003800000 */
.L_x_194:
        /* <DEDUP_REMOVED lines=10> */
.L_x_197:
[----:B------:R-:W-:Y:S05]  /*5830*/  BSYNC B1 ;  /* 0x0000000000017941 */ /* 0x000fea0003800000 */
.L_x_196:
        /* <DEDUP_REMOVED lines=9> */
.L_x_199:
[----:B------:R-:W-:Y:S05]  /*58d0*/  BSYNC B1 ;  /* 0x0000000000017941 */ /* 0x000fea0003800000 */
.L_x_198:
        /* <DEDUP_REMOVED lines=9> */
.L_x_201:
[----:B------:R-:W-:Y:S05]  /*5970*/  BSYNC B1 ;  /* 0x0000000000017941 */ /* 0x000fea0003800000 */
.L_x_200:
        /* <DEDUP_REMOVED lines=10> */
.L_x_203:
[----:B------:R-:W-:Y:S05]  /*5a20*/  BSYNC B1 ;  /* 0x0000000000017941 */ /* 0x000fea0003800000 */
.L_x_202:
        /* <DEDUP_REMOVED lines=10> */
.L_x_205:
[----:B------:R-:W-:Y:S05]  /*5ad0*/  BSYNC B1 ;  /* 0x0000000000017941 */ /* 0x000fea0003800000 */
.L_x_204:
        /* <DEDUP_REMOVED lines=9> */
.L_x_207:
[----:B------:R-:W-:Y:S05]  /*5b70*/  BSYNC B1 ;  /* 0x0000000000017941 */ /* 0x000fea0003800000 */
.L_x_206:
        /* <DEDUP_REMOVED lines=9> */
.L_x_209:
[----:B------:R-:W-:Y:S05]  /*5c10*/  BSYNC B1 ;  /* 0x0000000000017941 */ /* 0x000fea0003800000 */
.L_x_208:
        /* <DEDUP_REMOVED lines=10> */
.L_x_211:
[----:B------:R-:W-:Y:S05]  /*5cc0*/  BSYNC B1 ;  /* 0x0000000000017941 */ /* 0x000fea0003800000 */
.L_x_210:
        /* <DEDUP_REMOVED lines=10> */
.L_x_213:
[----:B------:R-:W-:Y:S05]  /*5d70*/  BSYNC B1 ;  /* 0x0000000000017941 */ /* 0x000fea0003800000 */
.L_x_212:
        /* <DEDUP_REMOVED lines=9> */
.L_x_215:
[----:B------:R-:W-:Y:S05]  /*5e10*/  BSYNC B1 ;  /* 0x0000000000017941 */ /* 0x000fea0003800000 */
.L_x_214:
        /* <DEDUP_REMOVED lines=9> */
.L_x_217:
[----:B------:R-:W-:Y:S05]  /*5eb0*/  BSYNC B1 ;  /* 0x0000000000017941 */ /* 0x000fea0003800000 */
.L_x_216:
        /* <DEDUP_REMOVED lines=10> */
.L_x_219:
[----:B------:R-:W-:Y:S05]  /*5f60*/  BSYNC B1 ;  /* 0x0000000000017941 */ /* 0x000fea0003800000 */
.L_x_218:
        /* <DEDUP_REMOVED lines=10> */
.L_x_221:
[----:B------:R-:W-:Y:S05]  /*6010*/  BSYNC B1 ;  /* 0x0000000000017941 */ /* 0x000fea0003800000 */
.L_x_220:
        /* <DEDUP_REMOVED lines=9> */
.L_x_223:
[----:B------:R-:W-:Y:S05]  /*60b0*/  BSYNC B1 ;  /* 0x0000000000017941 */ /* 0x000fea0003800000 */
.L_x_222:
        /* <DEDUP_REMOVED lines=9> */
.L_x_225:
[----:B------:R-:W-:Y:S05]  /*6150*/  BSYNC B1 ;  /* 0x0000000000017941 */ /* 0x000fea0003800000 */
.L_x_224:
        /* <DEDUP_REMOVED lines=10> */
.L_x_227:
[----:B------:R-:W-:Y:S05]  /*6200*/  BSYNC B1 ;  /* 0x0000000000017941 */ /* 0x000fea0003800000 */
.L_x_226:
        /* <DEDUP_REMOVED lines=10> */
.L_x_229:
[----:B------:R-:W-:Y:S05]  /*62b0*/  BSYNC B1 ;  /* 0x0000000000017941 */ /* 0x000fea0003800000 */
.L_x_228:
        /* <DEDUP_REMOVED lines=9> */
.L_x_231:
[----:B------:R-:W-:Y:S05]  /*6350*/  BSYNC B1 ;  /* 0x0000000000017941 */ /* 0x000fea0003800000 */
.L_x_230:
        /* <DEDUP_REMOVED lines=9> */
.L_x_233:
[----:B------:R-:W-:Y:S05]  /*63f0*/  BSYNC B1 ;  /* 0x0000000000017941 */ /* 0x000fea0003800000 */
.L_x_232:
        /* <DEDUP_REMOVED lines=10> */
.L_x_235:
[----:B------:R-:W-:Y:S05]  /*64a0*/  BSYNC B1 ;  /* 0x0000000000017941 */ /* 0x000fea0003800000 */
.L_x_234:
        /* <DEDUP_REMOVED lines=10> */
.L_x_237:
[----:B------:R-:W-:Y:S05]  /*6550*/  BSYNC B1 ;  /* 0x0000000000017941 */ /* 0x000fea0003800000 */
.L_x_236:
        /* <DEDUP_REMOVED lines=9> */
.L_x_239:
[----:B------:R-:W-:Y:S05]  /*65f0*/  BSYNC B1 ;  /* 0x0000000000017941 */ /* 0x000fea0003800000 */
.L_x_238:
        /* <DEDUP_REMOVED lines=9> */
.L_x_241:
[----:B------:R-:W-:Y:S05]  /*6690*/  BSYNC B1 ;  /* 0x0000000000017941 */ /* 0x000fea0003800000 */
.L_x_240:
        /* <DEDUP_REMOVED lines=10> */
.L_x_243:
[----:B------:R-:W-:Y:S05]  /*6740*/  BSYNC B1 ;  /* 0x0000000000017941 */ /* 0x000fea0003800000 */
.L_x_242:
        /* <DEDUP_REMOVED lines=10> */
.L_x_245:
[----:B------:R-:W-:Y:S05]  /*67f0*/  BSYNC B1 ;  /* 0x0000000000017941 */ /* 0x000fea0003800000 */
.L_x_244:
        /* <DEDUP_REMOVED lines=9> */
.L_x_247:
[----:B------:R-:W-:Y:S05]  /*6890*/  BSYNC B1 ;  /* 0x0000000000017941 */ /* 0x000fea0003800000 */
.L_x_246:
        /* <DEDUP_REMOVED lines=9> */
.L_x_249:
[----:B------:R-:W-:Y:S05]  /*6930*/  BSYNC B1 ;  /* 0x0000000000017941 */ /* 0x000fea0003800000 */
.L_x_248:
        /* <DEDUP_REMOVED lines=10> */
.L_x_251:
[----:B------:R-:W-:Y:S05]  /*69e0*/  BSYNC B1 ;  /* 0x0000000000017941 */ /* 0x000fea0003800000 */
.L_x_250:
        /* <DEDUP_REMOVED lines=10> */
.L_x_253:
[----:B------:R-:W-:Y:S05]  /*6a90*/  BSYNC B1 ;  /* 0x0000000000017941 */ /* 0x000fea0003800000 */
.L_x_252:
        /* <DEDUP_REMOVED lines=9> */
.L_x_255:
[----:B------:R-:W-:Y:S05]  /*6b30*/  BSYNC B1 ;  /* 0x0000000000017941 */ /* 0x000fea0003800000 */
.L_x_254:
        /* <DEDUP_REMOVED lines=9> */
.L_x_257:
[----:B------:R-:W-:Y:S05]  /*6bd0*/  BSYNC B1 ;  /* 0x0000000000017941 */ /* 0x000fea0003800000 */
.L_x_256:
        /* <DEDUP_REMOVED lines=10> */
.L_x_259:
[----:B------:R-:W-:Y:S05]  /*6c80*/  BSYNC B1 ;  /* 0x0000000000017941 */ /* 0x000fea0003800000 */
.L_x_258:
        /* <DEDUP_REMOVED lines=10> */
.L_x_261:
[----:B------:R-:W-:Y:S05]  /*6d30*/  BSYNC B1 ;  /* 0x0000000000017941 */ /* 0x000fea0003800000 */
.L_x_260:
        /* <DEDUP_REMOVED lines=9> */
.L_x_263:
[----:B------:R-:W-:Y:S05]  /*6dd0*/  BSYNC B1 ;  /* 0x0000000000017941 */ /* 0x000fea0003800000 */
.L_x_262:
        /* <DEDUP_REMOVED lines=9> */
.L_x_265:
[----:B------:R-:W-:Y:S05]  /*6e70*/  BSYNC B1 ;  /* 0x0000000000017941 */ /* 0x000fea0003800000 */
.L_x_264:
        /* <DEDUP_REMOVED lines=10> */
.L_x_267:
[----:B------:R-:W-:Y:S05]  /*6f20*/  BSYNC B1 ;  /* 0x0000000000017941 */ /* 0x000fea0003800000 */
.L_x_266:
        /* <DEDUP_REMOVED lines=10> */
.L_x_269:
[----:B------:R-:W-:Y:S05]  /*6fd0*/  BSYNC B1 ;  /* 0x0000000000017941 */ /* 0x000fea0003800000 */
.L_x_268:
        /* <DEDUP_REMOVED lines=9> */
.L_x_271:
[----:B------:R-:W-:Y:S05]  /*7070*/  BSYNC B1 ;  /* 0x0000000000017941 */ /* 0x000fea0003800000 */
.L_x_270:
        /* <DEDUP_REMOVED lines=9> */
.L_x_273:
[----:B------:R-:W-:Y:S05]  /*7110*/  BSYNC B1 ;  /* 0x0000000000017941 */ /* 0x000fea0003800000 */
.L_x_272:
        /* <DEDUP_REMOVED lines=10> */
.L_x_275:
[----:B------:R-:W-:Y:S05]  /*71c0*/  BSYNC B1 ;  /* 0x0000000000017941 */ /* 0x000fea0003800000 */
.L_x_274:
        /* <DEDUP_REMOVED lines=10> */
.L_x_277:
[----:B------:R-:W-:Y:S05]  /*7270*/  BSYNC B1 ;  /* 0x0000000000017941 */ /* 0x000fea0003800000 */
.L_x_276:
[----:B01---5:R-:W-:Y:S01]  /*7280*/  LOP3.LUT R6, R152, 0xffffe000, RZ, 0xc0, !PT ;  /* 0xffffe00098067812 */ /* 0x023fe200078ec0ff */
        /* <DEDUP_REMOVED lines=8> */
.L_x_279:
[----:B------:R-:W-:Y:S05]  /*7310*/  BSYNC B1 ;  /* 0x0000000000017941 */ /* 0x000fea0003800000 */
.L_x_278:
[----:B0-2--5:R-:W-:Y:S01]  /*7320*/  LOP3.LUT R4, R152, 0xffffe000, RZ, 0xc0, !PT ;  /* 0xffffe00098047812 */ /* 0x025fe200078ec0ff */
[----:B------:R-:W-:Y:S01]  /*7330*/  @P1 IMAD.MOV.U32 R5, RZ, RZ, R11 ;  /* 0x000000ffff051224 */ /* 0x000fe200078e000b */
[----:B------:R-:W-:Y:S01]  /*7340*/  ISETP.GT.AND P0, PT, R0, 0x8, P0 ;  /* 0x000000080000780c */ /* 0x000fe20000704270 */
[----:B------:R-:W-:Y:S02]  /*7350*/  BSSY B1, `(.L_x_280) ;  /* 0x0000008000017945 */ /* 0x000fe40003800000 */
[----:B------:R-:W-:Y:S01]  /*7360*/  FMUL R3, R4, R155 ;  /* 0x0000009b04037220 */ /* 0x000fe20000400000 */
[----:B------:R-:W-:-:S03]  /*7370*/  @P1 IMAD.MOV.U32 R4, RZ, RZ, R10 ;  /* 0x000000ffff041224 */ /* 0x000fc600078e000a */
[----:B------:R-:W-:-:S05]  /*7380*/  FFMA R3, R150, R154, R3 ;  /* 0x0000009a96037223 */ /* 0x000fca0000000003 */
[----:B------:R-:W-:-:S05]  /*7390*/  F2FP.TF32.F32.PACK_B R3, R3 ;  /* 0x00000003ff03723e */ /* 0x000fca00024050ff */
[----:B------:R0:W-:Y:S01]  /*73a0*/  @P1 STG.E desc[UR36][R4.64+0x3e0], R3 ;  /* 0x0003e00304001986 */ /* 0x0001e2000c101924 */
[----:B------:R-:W-:Y:S05]  /*73b0*/  @!P0 BRA `(.L_x_281) ;  /* 0x0000000000048947 */ /* 0x000fea0003800000 */
[----:B------:R2:W5:Y:S02]  /*73c0*/  LDG.E.LTC128B R152, desc[UR36][R8.64+0x3e4] ;  /* 0x0003e42408987981 */ /* 0x000564000c1e1920 */
.L_x_281:
[----:B------:R-:W-:Y:S05]  /*73d0*/  BSYNC B1 ;  /* 0x0000000000017941 */ /* 0x000fea0003800000 */
.L_x_280:
[----:B------:R-:W-:Y:S05]  /*73e0*/  @!P0 BRA `(.L_x_282) ;  /* 0x0000002400308947 */ /* 0x000fea0003800000 */
[----:B-----5:R-:W-:-:S05]  /*73f0*/  LOP3.LUT R152, R152, 0xffffe000, RZ, 0xc0, !PT ;  /* 0xffffe00098987812 */ /* 0x020fca00078ec0ff */
[----:B------:R-:W-:-:S04]  /*7400*/  FMUL R152, R152, R155 ;  /* 0x0000009b98987220 */ /* 0x000fc80000400000 */
[----:B------:R-:W-:-:S05]  /*7410*/  FFMA R151, R151, R154, R152 ;  /* 0x0000009a97977223 */ /* 0x000fca0000000098 */
[----:B------:R-:W-:-:S05]  /*7420*/  F2FP.TF32.F32.PACK_B R151, R151 ;  /* 0x00000097ff97723e */ /* 0x000fca00024050ff */
[----:B------:R0:W-:Y:S01]  /*7430*/  STG.E desc[UR36][R10.64+0x3e4], R151 ;  /* 0x0003e4970a007986 */ /* 0x0001e2000c101924 */
[----:B------:R-:W-:Y:S05]  /*7440*/  BRA `(.L_x_282) ;  /* 0x0000002400187947 */ /* 0x000fea0003800000 */
.L_x_29:
[----:B------:R-:W-:Y:S01]  /*7450*/  ISETP.GT.AND P3, PT, R3, 0x1, PT ;  /* 0x000000010300780c */ /* 0x000fe20003f64270 */
[----:B------:R-:W-:Y:S01]  /*7460*/  ULDC.64 UR4, c[0x0][0x5c0] ;  /* 0x0001700000047ab9 */ /* 0x000fe20000000a00 */
[-C--:B------:R-:W-:Y:S01]  /*7470*/  FMUL R9, R24, R154.reuse ;  /* 0x0000009a18097220 */ /* 0x080fe20000400000 */
[----:B------:R-:W-:Y:S01]  /*7480*/  LEA R4, P4, R162, UR4, 0x2 ;  /* 0x00000004a2047c11 */ /* 0x000fe2000f8810ff */
[-C--:B------:R-:W-:Y:S01]  /*7490*/  FMUL R25, R25, R154.reuse ;  /* 0x0000009a19197220 */ /* 0x080fe20000400000 */
[----:B------:R-:W-:Y:S01]  /*74a0*/  ISETP.GT.AND P0, PT, R0, RZ, P3 ;  /* 0x000000ff0000720c */ /* 0x000fe20001f04270 */
[-C--:B------:R-:W-:Y:S01]  /*74b0*/  FMUL R27, R27, R154.reuse ;  /* 0x0000009a1b1b7220 */ /* 0x080fe20000400000 */
[----:B------:R-:W-:Y:S01]  /*74c0*/  LEA.HI.X R5, R162, UR5, R171, 0x2, P4 ;  /* 0x00000005a2057c11 */ /* 0x000fe2000a0f14ab */
[-C--:B------:R-:W-:Y:S01]  /*74d0*/  FMUL R29, R29, R154.reuse ;  /* 0x0000009a1d1d7220 */ /* 0x080fe20000400000 */
[----:B------:R-:W-:Y:S01]  /*74e0*/  F2FP.TF32.F32.PACK_B R9, R9 ;  /* 0x00000009ff09723e */ /* 0x000fe200024050ff */
[-C--:B------:R-:W-:Y:S01]  /*74f0*/  FMUL R31, R31, R154.reuse ;  /* 0x0000009a1f1f7220 */ /* 0x080fe20000400000 */
[----:B------:R-:W-:Y:S01]  /*7500*/  F2FP.TF32.F32.PACK_B R25, R25 ;  /* 0x00000019ff19723e */ /* 0x000fe200024050ff */
[----:B------:R-:W-:Y:S01]  /*7510*/  FMUL R13, R32, R154 ;  /* 0x0000009a200d7220 */ /* 0x000fe20000400000 */
[C---:B------:R-:W-:Y:S01]  /*7520*/  SHF.L.U64.HI R7, R10.reuse, 0x5, R11 ;  /* 0x000000050a077819 */ /* 0x040fe2000001020b */
[----:B------:R0:W-:Y:S01]  /*7530*/  @P2 STG.E desc[UR36][R4.64], R9 ;  /* 0x0000000904002986 */ /* 0x0001e2000c101924 */
[----:B------:R-:W-:Y:S01]  /*7540*/  LEA R6, P4, R10, R4, 0x5 ;  /* 0x000000040a067211 */ /* 0x000fe200078828ff */
[-C--:B------:R-:W-:Y:S01]  /*7550*/  FMUL R11, R26, R154.reuse ;  /* 0x0000009a1a0b7220 */ /* 0x080fe20000400000 */
[C---:B------:R-:W-:Y:S01]  /*7560*/  ISETP.GT.AND P1, PT, R0.reuse, 0x8, P1 ;  /* 0x000000080000780c */ /* 0x040fe20000f24270 */
[----:B------:R-:W-:Y:S01]  /*7570*/  @P0 STG.E desc[UR36][R4.64+0x4], R25 ;  /* 0x0000041904000986 */ /* 0x000fe2000c101924 */
[----:B------:R-:W-:Y:S01]  /*7580*/  ISETP.GT.AND P2, PT, R3, 0x8, PT ;  /* 0x000000080300780c */ /* 0x000fe20003f44270 */
[----:B------:R-:W-:Y:S01]  /*7590*/  IMAD.X R7, R7, 0x1, R5, P4 ;  /* 0x0000000107077824 */ /* 0x000fe200020e0605 */
[C---:B------:R-:W-:Y:S01]  /*75a0*/  ISETP.GT.AND P3, PT, R0.reuse, 0x8, P3 ;  /* 0x000000080000780c */ /* 0x040fe20001f64270 */
[-C--:B------:R-:W-:Y:S01]  /*75b0*/  FMUL R33, R33, R154.reuse ;  /* 0x0000009a21217220 */ /* 0x080fe20000400000 */
[----:B------:R-:W-:Y:S01]  /*75c0*/  ISETP.GT.AND P0, PT, R3, 0x9, PT ;  /* 0x000000090300780c */ /* 0x000fe20003f04270 */
[-C--:B------:R-:W-:Y:S01]  /*75d0*/  FMUL R35, R35, R154.reuse ;  /* 0x0000009a23237220 */ /* 0x080fe20000400000 */
[----:B------:R-:W-:Y:S01]  /*75e0*/  ISETP.GT.AND P5, PT, R0, RZ, P2 ;  /* 0x000000ff0000720c */ /* 0x000fe200017a4270 */
[-C--:B0-----:R-:W-:Y:S01]  /*75f0*/  FMUL R9, R28, R154.reuse ;  /* 0x0000009a1c097220 */ /* 0x081fe20000400000 */
[C---:B------:R-:W-:Y:S01]  /*7600*/  ISETP.GT.AND P4, PT, R0.reuse, RZ, P0 ;  /* 0x000000ff0000720c */ /* 0x040fe20000784270 */
[-C--:B------:R-:W-:Y:S01]  /*7610*/  FMUL R37, R37, R154.reuse ;  /* 0x0000009a25257220 */ /* 0x080fe20000400000 */
[----:B------:R-:W-:Y:S01]  /*7620*/  F2FP.TF32.F32.PACK_B R11, R11 ;  /* 0x0000000bff0b723e */ /* 0x000fe200024050ff */
[-C--:B------:R-:W-:Y:S01]  /*7630*/  FMUL R39, R39, R154.reuse ;  /* 0x0000009a27277220 */ /* 0x080fe20000400000 */
[----:B------:R-:W-:Y:S01]  /*7640*/  F2FP.TF32.F32.PACK_B R27, R27 ;  /* 0x0000001bff1b723e */ /* 0x000fe200024050ff */
[-C--:B------:R-:W-:Y:S01]  /*7650*/  FMUL R41, R41, R154.reuse ;  /* 0x0000009a29297220 */ /* 0x080fe20000400000 */
[----:B------:R-:W-:Y:S01]  /*7660*/  F2FP.TF32.F32.PACK_B R9, R9 ;  /* 0x00000009ff09723e */ /* 0x000fe200024050ff */
[----:B------:R0:W-:Y:S01]  /*7670*/  @P1 STG.E desc[UR36][R6.64], R11 ;  /* 0x0000000b06001986 */ /* 0x0001e2000c101924 */
[----:B------:R-:W-:Y:S01]  /*7680*/  F2FP.TF32.F32.PACK_B R29, R29 ;  /* 0x0000001dff1d723e */ /* 0x000fe200024050ff */
[-C--:B------:R-:W-:Y:S01]  /*7690*/  FMUL R43, R43, R154.reuse ;  /* 0x0000009a2b2b7220 */ /* 0x080fe20000400000 */
[C---:B------:R-:W-:Y:S01]  /*76a0*/  ISETP.GT.AND P1, PT, R3.reuse, 0x10, PT ;  /* 0x000000100300780c */ /* 0x040fe20003f24270 */
[----:B------:R-:W-:Y:S01]  /*76b0*/  @P3 STG.E desc[UR36][R6.64+0x4], R27 ;  /* 0x0000041b06003986 */ /* 0x000fe2000c101924 */
[----:B------:R-:W-:Y:S01]  /*76c0*/  ISETP.GT.AND P3, PT, R3, 0x11, PT ;  /* 0x000000110300780c */ /* 0x000fe20003f64270 */
[-C--:B------:R-:W-:Y:S01]  /*76d0*/  FMUL R45, R45, R154.reuse ;  /* 0x0000009a2d2d7220 */ /* 0x080fe20000400000 */
[C---:B------:R-:W-:Y:S01]  /*76e0*/  ISETP.GT.AND P2, PT, R0.reuse, 0x8, P2 ;  /* 0x000000080000780c */ /* 0x040fe20001744270 */
[----:B------:R1:W-:Y:S01]  /*76f0*/  @P5 STG.E desc[UR36][R4.64+0x20], R9 ;  /* 0x0000200904005986 */ /* 0x0003e2000c101924 */
[C---:B------:R-:W-:Y:S01]  /*7700*/  ISETP.GT.AND P0, PT, R0.reuse, 0x8, P0 ;  /* 0x000000080000780c */ /* 0x040fe20000704270 */
[-C--:B------:R-:W-:Y:S01]  /*7710*/  FMUL R47, R47, R154.reuse ;  /* 0x0000009a2f2f7220 */ /* 0x080fe20000400000 */
[----:B------:R-:W-:Y:S01]  /*7720*/  ISETP.GT.AND P5, PT, R0, RZ, P1 ;  /* 0x000000ff0000720c */ /* 0x000fe20000fa4270 */
[----:B------:R-:W-:Y:S01]  /*7730*/  @P4 STG.E desc[UR36][R4.64+0x24], R29 ;  /* 0x0000241d04004986 */ /* 0x000fe2000c101924 */
[-C--:B0-----:R-:W-:Y:S01]  /*7740*/  FMUL R11, R30, R154.reuse ;  /* 0x0000009a1e0b7220 */ /* 0x081fe20000400000 */
[----:B------:R-:W-:Y:S01]  /*7750*/  ISETP.GT.AND P4, PT, R0, RZ, P3 ;  /* 0x000000ff0000720c */ /* 0x000fe20001f84270 */
[-C--:B------:R-:W-:Y:S01]  /*7760*/  FMUL R49, R49, R154.reuse ;  /* 0x0000009a31317220 */ /* 0x080fe20000400000 */
[----:B------:R-:W-:Y:S01]  /*7770*/  F2FP.TF32.F32.PACK_B R31, R31 ;  /* 0x0000001fff1f723e */ /* 0x000fe200024050ff */
[-C--:B------:R-:W-:Y:S01]  /*7780*/  FMUL R51, R51, R154.reuse ;  /* 0x0000009a33337220 */ /* 0x080fe20000400000 */
[----:B------:R-:W-:Y:S01]  /*7790*/  F2FP.TF32.F32.PACK_B R11, R11 ;  /* 0x0000000bff0b723e */ /* 0x000fe200024050ff */
[-C--:B------:R-:W-:Y:S01]  /*77a0*/  FMUL R53, R53, R154.reuse ;  /* 0x0000009a35357220 */ /* 0x080fe20000400000 */
[----:B------:R-:W-:Y:S01]  /*77b0*/  F2FP.TF32.F32.PACK_B R13, R13 ;  /* 0x0000000dff0d723e */ /* 0x000fe200024050ff */
[-C--:B-1----:R-:W-:Y:S01]  /*77c0*/  FMUL R9, R34, R154.reuse ;  /* 0x0000009a22097220 */ /* 0x082fe20000400000 */
[----:B------:R-:W-:Y:S01]  /*77d0*/  F2FP.TF32.F32.PACK_B R33, R33 ;  /* 0x00000021ff21723e */ /* 0x000fe200024050ff */
[----:B------:R0:W-:Y:S01]  /*77e0*/  @P2 STG.E desc[UR36][R6.64+0x20], R11 ;  /* 0x0000200b06002986 */ /* 0x0001e2000c101924 */
[C---:B------:R-:W-:Y:S01]  /*77f0*/  ISETP.GT.AND P1, PT, R0.reuse, 0x8, P1 ;  /* 0x000000080000780c */ /* 0x040fe20000f24270 */
[-C--:B------:R-:W-:Y:S01]  /*7800*/  FMUL R55, R55, R154.reuse ;  /* 0x0000009a37377220 */ /* 0x080fe20000400000 */
[C---:B------:R-:W-:Y:S01]  /*7810*/  ISETP.GT.AND P2, PT, R3.reuse, 0x19, PT ;  /* 0x000000190300780c */ /* 0x040fe20003f44270 */
[----:B------:R-:W-:Y:S01]  /*7820*/  @P0 STG.E desc[UR36][R6.64+0x24], R31 ;  /* 0x0000241f06000986 */ /* 0x000fe2000c101924 */
[----:B------:R-:W-:Y:S01]  /*7830*/  ISETP.GT.AND P0, PT, R3, 0x18, PT ;  /* 0x000000180300780c */ /* 0x000fe20003f04270 */
[-C--:B------:R-:W-:Y:S01]  /*7840*/  FMUL R57, R57, R154.reuse ;  /* 0x0000009a39397220 */ /* 0x080fe20000400000 */
[----:B------:R-:W-:Y:S01]  /*7850*/  F2FP.TF32.F32.PACK_B R9, R9 ;  /* 0x00000009ff09723e */ /* 0x000fe200024050ff */
[----:B------:R1:W-:Y:S01]  /*7860*/  @P5 STG.E desc[UR36][R4.64+0x40], R13 ;  /* 0x0000400d04005986 */ /* 0x0003e2000c101924 */
[C---:B------:R-:W-:Y:S01]  /*7870*/  ISETP.GT.AND P5, PT, R0.reuse, RZ, P0 ;  /* 0x000000ff0000720c */ /* 0x040fe200007a4270 */
[-C--:B------:R-:W-:Y:S01]  /*7880*/  FMUL R59, R59, R154.reuse ;  /* 0x0000009a3b3b7220 */ /* 0x080fe20000400000 */
[----:B------:R-:W-:Y:S01]  /*7890*/  F2FP.TF32.F32.PACK_B R35, R35 ;  /* 0x00000023ff23723e */ /* 0x000fe200024050ff */
[----:B------:R-:W-:Y:S01]  /*78a0*/  @P4 STG.E desc[UR36][R4.64+0x44], R33 ;  /* 0x0000442104004986 */ /* 0x000fe2000c101924 */
[----:B------:R-:W-:Y:S01]  /*78b0*/  ISETP.GT.AND P4, PT, R0, 0x8, P3 ;  /* 0x000000080000780c */ /* 0x000fe20001f84270 */
[-C--:B0-----:R-:W-:Y:S01]  /*78c0*/  FMUL R11, R36, R154.reuse ;  /* 0x0000009a240b7220 */ /* 0x081fe20000400000 */
[----:B------:R-:W-:Y:S01]  /*78d0*/  ISETP.GT.AND P3, PT, R0, RZ, P2 ;  /* 0x000000ff0000720c */ /* 0x000fe20001764270 */
[----:B------:R0:W-:Y:S01]  /*78e0*/  @P1 STG.E desc[UR36][R6.64+0x40], R9 ;  /* 0x0000400906001986 */ /* 0x0001e2000c101924 */
[----:B------:R-:W-:Y:S01]  /*78f0*/  F2FP.TF32.F32.PACK_B R37, R37 ;  /* 0x00000025ff25723e */ /* 0x000fe200024050ff */
[-C--:B------:R-:W-:Y:S01]  /*7900*/  FMUL R61, R61, R154.reuse ;  /* 0x0000009a3d3d7220 */ /* 0x080fe20000400000 */
[----:B------:R-:W-:Y:S01]  /*7910*/  F2FP.TF32.F32.PACK_B R11, R11 ;  /* 0x0000000bff0b723e */ /* 0x000fe200024050ff */
[-C--:B-1----:R-:W-:Y:S01]  /*7920*/  FMUL R13, R40, R154.reuse ;  /* 0x0000009a280d7220 */ /* 0x082fe20000400000 */
[----:B------:R-:W-:Y:S01]  /*7930*/  ISETP.GT.AND P1, PT, R3, 0x20, PT ;  /* 0x000000200300780c */ /* 0x000fe20003f24270 */
[-C--:B------:R-:W-:Y:S01]  /*7940*/  FMUL R63, R63, R154.reuse ;  /* 0x0000009a3f3f7220 */ /* 0x080fe20000400000 */
[C---:B------:R-:W-:Y:S01]  /*7950*/  ISETP.GT.AND P0, PT, R0.reuse, 0x8, P0 ;  /* 0x000000080000780c */ /* 0x040fe20000704270 */
[-C--:B------:R-:W-:Y:S01]  /*7960*/  FMUL R65, R65, R154.reuse ;  /* 0x0000009a41417220 */ /* 0x080fe20000400000 */
[----:B------:R-:W-:Y:S01]  /*7970*/  F2FP.TF32.F32.PACK_B R39, R39 ;  /* 0x00000027ff27723e */ /* 0x000fe200024050ff */
[----:B------:R-:W-:Y:S01]  /*7980*/  @P4 STG.E desc[UR36][R6.64+0x44], R35 ;  /* 0x0000442306004986 */ /* 0x000fe2000c101924 */
[----:B------:R-:W-:Y:S01]  /*7990*/  ISETP.GT.AND P4, PT, R0, 0x8, P2 ;  /* 0x000000080000780c */ /* 0x000fe20001784270 */
[-C--:B0-----:R-:W-:Y:S01]  /*79a0*/  FMUL R9, R38, R154.reuse ;  /* 0x0000009a26097220 */ /* 0x081fe20000400000 */
[----:B------:R-:W-:Y:S01]  /*79b0*/  ISETP.GT.AND P2, PT, R3, 0x21, PT ;  /* 0x000000210300780c */ /* 0x000fe20003f44270 */
[----:B------:R0:W-:Y:S01]  /*79c0*/  @P5 STG.E desc[UR36][R4.64+0x60], R11 ;  /* 0x0000600b04005986 */ /* 0x0001e2000c101924 */
[C---:B------:R-:W-:Y:S01]  /*79d0*/  ISETP.GT.AND P5, PT, R0.reuse, RZ, P1 ;  /* 0x000000ff0000720c */ /* 0x040fe20000fa4270 */
[-C--:B------:R-:W-:Y:S01]  /*79e0*/  FMUL R67, R67, R154.reuse ;  /* 0x0000009a43437220 */ /* 0x080fe20000400000 */
[----:B------:R-:W-:Y:S01]  /*79f0*/  F2FP.TF32.F32.PACK_B R9, R9 ;  /* 0x00000009ff09723e */ /* 0x000fe200024050ff */
[----:B------:R-:W-:Y:S01]  /*7a00*/  @P3 STG.E desc[UR36][R4.64+0x64], R37 ;  /* 0x0000642504003986 */ /* 0x000fe2000c101924 */
[C---:B------:R-:W-:Y:S01]  /*7a10*/  ISETP.GT.AND P3, PT, R0.reuse, RZ, P2 ;  /* 0x000000ff0000720c */ /* 0x040fe20001764270 */
[-C--:B------:R-:W-:Y:S01]  /*7a20*/  FMUL R69, R69, R154.reuse ;  /* 0x0000009a45457220 */ /* 0x080fe20000400000 */
[----:B------:R-:W-:Y:S01]  /*7a30*/  F2FP.TF32.F32.PACK_B R13, R13 ;  /* 0x0000000dff0d723e */ /* 0x000fe200024050ff */
[----:B------:R1:W-:Y:S01]  /*7a40*/  @P0 STG.E desc[UR36][R6.64+0x60], R9 ;  /* 0x0000600906000986 */ /* 0x0003e2000c101924 */
[----:B------:R-:W-:Y:S01]  /*7a50*/  F2FP.TF32.F32.PACK_B R41, R41 ;  /* 0x00000029ff29723e */ /* 0x000fe200024050ff */
[-C--:B------:R-:W-:Y:S01]  /*7a60*/  FMUL R71, R71, R154.reuse ;  /* 0x0000009a47477220 */ /* 0x080fe20000400000 */
[C---:B------:R-:W-:Y:S01]  /*7a70*/  ISETP.GT.AND P0, PT, R3.reuse, 0x28, PT ;  /* 0x000000280300780c */ /* 0x040fe20003f04270 */
[----:B------:R-:W-:Y:S01]  /*7a80*/  @P4 STG.E desc[UR36][R6.64+0x64], R39 ;  /* 0x0000642706004986 */ /* 0x000fe2000c101924 */
[----:B------:R-:W-:Y:S01]  /*7a90*/  ISETP.GT.AND P1, PT, R0, 0x8, P1 ;  /* 0x000000080000780c */ /* 0x000fe20000f24270 */
[-C--:B0-----:R-:W-:Y:S01]  /*7aa0*/  FMUL R11, R44, R154.reuse ;  /* 0x0000009a2c0b7220 */ /* 0x081fe20000400000 */
[C---:B------:R-:W-:Y:S01]  /*7ab0*/  ISETP.GT.AND P4, PT, R0.reuse, 0x8, P2 ;  /* 0x000000080000780c */ /* 0x040fe20001784270 */
[----:B------:R0:W-:Y:S01]  /*7ac0*/  @P5 STG.E desc[UR36][R4.64+0x80], R13 ;  /* 0x0000800d04005986 */ /* 0x0001e2000c101924 */
[----:B------:R-:W-:Y:S01]  /*7ad0*/  ISETP.GT.AND P2, PT, R3, 0x29, PT ;  /* 0x000000290300780c */ /* 0x000fe20003f44270 */
[-C--:B------:R-:W-:Y:S01]  /*7ae0*/  FMUL R73, R73, R154.reuse ;  /* 0x0000009a49497220 */ /* 0x080fe20000400000 */
[----:B------:R-:W-:Y:S01]  /*7af0*/  ISETP.GT.AND P5, PT, R0, RZ, P0 ;  /* 0x000000ff0000720c */ /* 0x000fe200007a4270 */
[-C--:B-1----:R-:W-:Y:S01]  /*7b00*/  FMUL R9, R42, R154.reuse ;  /* 0x0000009a2a097220 */ /* 0x082fe20000400000 */
[----:B------:R-:W-:Y:S01]  /*7b10*/  @P3 STG.E desc[UR36][R4.64+0x84], R41 ;  /* 0x0000842904003986 */ /* 0x000fe2000c101924 */
[----:B------:R-:W-:Y:S01]  /*7b20*/  ISETP.GT.AND P3, PT, R0, RZ, P2 ;  /* 0x000000ff0000720c */ /* 0x000fe20001764270 */
[-C--:B------:R-:W-:Y:S01]  /*7b30*/  FMUL R75, R75, R154.reuse ;  /* 0x0000009a4b4b7220 */ /* 0x080fe20000400000 */
[----:B------:R-:W-:Y:S01]  /*7b40*/  F2FP.TF32.F32.PACK_B R43, R43 ;  /* 0x0000002bff2b723e */ /* 0x000fe200024050ff */
[-C--:B------:R-:W-:Y:S01]  /*7b50*/  FMUL R77, R77, R154.reuse ;  /* 0x0000009a4d4d7220 */ /* 0x080fe20000400000 */
[----:B------:R-:W-:Y:S01]  /*7b60*/  F2FP.TF32.F32.PACK_B R9, R9 ;  /* 0x00000009ff09723e */ /* 0x000fe200024050ff */
[-C--:B------:R-:W-:Y:S01]  /*7b70*/  FMUL R79, R79, R154.reuse ;  /* 0x0000009a4f4f7220 */ /* 0x080fe20000400000 */
[----:B------:R-:W-:Y:S01]  /*7b80*/  F2FP.TF32.F32.PACK_B R11, R11 ;  /* 0x0000000bff0b723e */ /* 0x000fe200024050ff */
[-C--:B0-----:R-:W-:Y:S01]  /*7b90*/  FMUL R13, R48, R154.reuse ;  /* 0x0000009a300d7220 */ /* 0x081fe20000400000 */
[----:B------:R-:W-:Y:S01]  /*7ba0*/  F2FP.TF32.F32.PACK_B R45, R45 ;  /* 0x0000002dff2d723e */ /* 0x000fe200024050ff */
[----:B------:R0:W-:Y:S01]  /*7bb0*/  @P1 STG.E desc[UR36][R6.64+0x80], R9 ;  /* 0x0000800906001986 */ /* 0x0001e2000c101924 */
[----:B------:R-:W-:Y:S01]  /*7bc0*/  ISETP.GT.AND P1, PT, R3, 0x30, PT ;  /* 0x000000300300780c */ /* 0x000fe20003f24270 */
[-C--:B------:R-:W-:Y:S01]  /*7bd0*/  FMUL R81, R81, R154.reuse ;  /* 0x0000009a51517220 */ /* 0x080fe20000400000 */
[C---:B------:R-:W-:Y:S01]  /*7be0*/  ISETP.GT.AND P0, PT, R0.reuse, 0x8, P0 ;  /* 0x000000080000780c */ /* 0x040fe20000704270 */
[----:B------:R-:W-:Y:S01]  /*7bf0*/  @P4 STG.E desc[UR36][R6.64+0x84], R43 ;  /* 0x0000842b06004986 */ /* 0x000fe2000c101924 */
[C---:B------:R-:W-:Y:S01]  /*7c00*/  ISETP.GT.AND P4, PT, R0.reuse, 0x8, P2 ;  /* 0x000000080000780c */ /* 0x040fe20001784270 */
[-C--:B------:R-:W-:Y:S01]  /*7c10*/  FMUL R83, R83, R154.reuse ;  /* 0x0000009a53537220 */ /* 0x080fe20000400000 */
[----:B------:R-:W-:Y:S01]  /*7c20*/  ISETP.GT.AND P2, PT, R3, 0x31, PT ;  /* 0x000000310300780c */ /* 0x000fe20003f44270 */
[----:B------:R1:W-:Y:S01]  /*7c30*/  @P5 STG.E desc[UR36][R4.64+0xa0], R11 ;  /* 0x0000a00b04005986 */ /* 0x0003e2000c101924 */
[----:B------:R-:W-:Y:S01]  /*7c40*/  ISETP.GT.AND P5, PT, R0, RZ, P1 ;  /* 0x000000ff0000720c */ /* 0x000fe20000fa4270 */
[-C--:B------:R-:W-:Y:S01]  /*7c50*/  FMUL R85, R85, R154.reuse ;  /* 0x0000009a55557220 */ /* 0x080fe20000400000 */
[----:B------:R-:W-:Y:S01]  /*7c60*/  F2FP.TF32.F32.PACK_B R47, R47 ;  /* 0x0000002fff2f723e */ /* 0x000fe200024050ff */
[-C--:B0-----:R-:W-:Y:S01]  /*7c70*/  FMUL R9, R46, R154.reuse ;  /* 0x0000009a2e097220 */ /* 0x081fe20000400000 */
        /* <DEDUP_REMOVED lines=9> */
[C---:B------:R-:W-:Y:S01]  /*7d10*/  ISETP.GT.AND P1, PT, R0.reuse, 0x8, P1 ;  /* 0x000000080000780c */ /* 0x040fe20000f24270 */
[----:B------:R0:W-:Y:S01]  /*7d20*/  @P0 STG.E desc[UR36][R6.64+0xa0], R9 ;  /* 0x0000a00906000986 */ /* 0x0001e2000c101924 */
[----:B------:R-:W-:Y:S01]  /*7d30*/  ISETP.GT.AND P0, PT, R3, 0x38, PT ;  /* 0x000000380300780c */ /* 0x000fe20003f04270 */
[-C--:B------:R-:W-:Y:S01]  /*7d40*/  FMUL R93, R93, R154.reuse ;  /* 0x0000009a5d5d7220 */ /* 0x080fe20000400000 */
[----:B------:R-:W-:Y:S01]  /*7d50*/  F2FP.TF32.F32.PACK_B R51, R51 ;  /* 0x00000033ff33723e */ /* 0x000fe200024050ff */
        /* <DEDUP_REMOVED lines=10> */
[C---:B------:R-:W-:Y:S01]  /*7e00*/  ISETP.GT.AND P3, PT, R0.reuse, RZ, P2 ;  /* 0x000000ff0000720c */ /* 0x040fe20001764270 */
[-C--:B------:R-:W-:Y:S01]  /*7e10*/  FMUL R99, R99, R154.reuse ;  /* 0x0000009a63637220 */ /* 0x080fe20000400000 */
[----:B------:R-:W-:Y:S01]  /*7e20*/  F2FP.TF32.F32.PACK_B R53, R53 ;  /* 0x00000035ff35723e */ /* 0x000fe200024050ff */
[-C--:B------:R-:W-:Y:S01]  /*7e30*/  FMUL R101, R101, R154.reuse ;  /* 0x0000009a65657220 */ /* 0x080fe20000400000 */
[----:B------:R-:W-:Y:S01]  /*7e40*/  F2FP.TF32.F32.PACK_B R9, R9 ;  /* 0x00000009ff09723e */ /* 0x000fe200024050ff */
[-C--:B------:R-:W-:Y:S01]  /*7e50*/  FMUL R103, R103, R154.reuse ;  /* 0x0000009a67677220 */ /* 0x080fe20000400000 */
[----:B------:R-:W-:Y:S01]  /*7e60*/  ISETP.GT.AND P0, PT, R0, 0x8, P0 ;  /* 0x000000080000780c */ /* 0x000fe20000704270 */
[-C--:B-1----:R-:W-:Y:S01]  /*7e70*/  FMUL R13, R56, R154.reuse ;  /* 0x0000009a380d7220 */ /* 0x082fe20000400000 */
[----:B------:R-:W-:Y:S01]  /*7e80*/  F2FP.TF32.F32.PACK_B R55, R55 ;  /* 0x00000037ff37723e */ /* 0x000fe200024050ff */
        /* <DEDUP_REMOVED lines=16> */
[----:B------:R-:W-:Y:S01]  /*7f90*/  ISETP.GT.AND P1, PT, R0, 0x8, P1 ;  /* 0x000000080000780c */ /* 0x000fe20000f24270 */
[-C--:B------:R-:W-:Y:S01]  /*7fa0*/  FMUL R113, R113, R154.reuse ;  /* 0x0000009a71717220 */ /* 0x080fe20000400000 */
[----:B------:R-:W-:Y:S01]  /*7fb0*/  F2FP.TF32.F32.PACK_B R9, R9 ;  /* 0x00000009ff09723e */ /* 0x000fe200024050ff */
[-C--:B------:R-:W-:Y:S01]  /*7fc0*/  FMUL R115, R115, R154.reuse ;  /* 0x0000009a73737220 */ /* 0x080fe20000400000 */
[-C--:B-1----:R-:W-:Y:S01]  /*7fd0*/  FMUL R11, R60, R154.reuse ;  /* 0x0000009a3c0b7220 */ /* 0x082fe20000400000 */
[----:B------:R-:W-:Y:S01]  /*7fe0*/  F2FP.TF32.F32.PACK_B R59, R59 ;  /* 0x0000003bff3b723e */ /* 0x000fe200024050ff */
[-C--:B------:R-:W-:Y:S01]  /*7ff0*/  FMUL R117, R117, R154.reuse ;  /* 0x0000009a75757220 */ /* 0x080fe20000400000 */
        /* <DEDUP_REMOVED lines=58> */
[----:B0-----:R-:W-:Y:S01]  /*83a0*/  FMUL R9, R66, R154 ;  /* 0x0000009a42097220 */ /* 0x001fe20000400000 */
[----:B------:R-:W-:Y:S01]  /*83b0*/  @P3 STG.E desc[UR36][R4.64+0x144], R65 ;  /* 0x0001444104003986 */ /* 0x000fe2000c101924 */
[----:B------:R-:W-:-:S02]  /*83c0*/  ISETP.GT.AND P3, PT, R0, RZ, P2 ;  /* 0x000000ff0000720c */ /* 0x000fc40001764270 */
[----:B------:R-:W-:Y:S02]  /*83d0*/  ISETP.GT.AND P0, PT, R0, 0x8, P0 ;  /* 0x000000080000780c */ /* 0x000fe40000704270 */
[----:B------:R-:W-:Y:S01]  /*83e0*/  F2FP.TF32.F32.PACK_B R9, R9 ;  /* 0x00000009ff09723e */ /* 0x000fe200024050ff */
[----:B-1----:R-:W-:Y:S01]  /*83f0*/  FMUL R13, R72, R154 ;  /* 0x0000009a480d7220 */ /* 0x002fe20000400000 */
[----:B------:R-:W-:-:S03]  /*8400*/  F2FP.TF32.F32.PACK_B R71, R71 ;  /* 0x00000047ff47723e */ /* 0x000fc600024050ff */
[----:B------:R0:W-:Y:S01]  /*8410*/  @P1 STG.E desc[UR36][R6.64+0x140], R9 ;  /* 0x0001400906001986 */ /* 0x0001e2000c101924 */
[C---:B------:R-:W-:Y:S02]  /*8420*/  ISETP.GT.AND P1, PT, R3.reuse, 0x60, PT ;  /* 0x000000600300780c */ /* 0x040fe40003f24270 */
[----:B------:R-:W-:Y:S01]  /*8430*/  F2FP.TF32.F32.PACK_B R13, R13 ;  /* 0x0000000dff0d723e */ /* 0x000fe200024050ff */
[----:B------:R-:W-:Y:S01]  /*8440*/  @P4 STG.E desc[UR36][R6.64+0x144], R67 ;  /* 0x0001444306004986 */ /* 0x000fe2000c101924 */
[C---:B------:R-:W-:Y:S02]  /*8450*/  ISETP.GT.AND P4, PT, R0.reuse, 0x8, P2 ;  /* 0x000000080000780c */ /* 0x040fe40001784270 */
[----:B------:R-:W-:Y:S01]  /*8460*/  ISETP.GT.AND P2, PT, R3, 0x61, PT ;  /* 0x000000610300780c */ /* 0x000fe20003f44270 */
[----:B------:R1:W-:Y:S01]  /*8470*/  @P5 STG.E desc[UR36][R4.64+0x160], R11 ;  /* 0x0001600b04005986 */ /* 0x0003e2000c101924 */
[----:B------:R-:W-:Y:S02]  /*8480*/  ISETP.GT.AND P5, PT, R0, RZ, P1 ;  /* 0x000000ff0000720c */ /* 0x000fe40000fa4270 */
        /* <DEDUP_REMOVED lines=257> */
[----:B------:R-:W-:Y:S01]  /*94a0*/  @P3 STG.E desc[UR36][R4.64+0x364], R133 ;  /* 0x0003648504003986 */ /* 0x000fe2000c101924 */
[----:B0-----:R-:W-:Y:S01]  /*94b0*/  FMUL R9, R134, R154 ;  /* 0x0000009a86097220 */ /* 0x001fe20000400000 */
[----:B------:R-:W-:-:S02]  /*94c0*/  ISETP.GT.AND P3, PT, R0, RZ, P2 ;  /* 0x000000ff0000720c */ /* 0x000fc40001764270 */
[----:B------:R-:W-:Y:S02]  /*94d0*/  ISETP.GT.AND P1, PT, R0, 0x8, P1 ;  /* 0x000000080000780c */ /* 0x000fe40000f24270 */
[----:B------:R-:W-:Y:S01]  /*94e0*/  F2FP.TF32.F32.PACK_B R9, R9 ;  /* 0x00000009ff09723e */ /* 0x000fe200024050ff */
[----:B-1----:R-:W-:Y:S01]  /*94f0*/  FMUL R11, R140, R154 ;  /* 0x0000009a8c0b7220 */ /* 0x002fe20000400000 */
[----:B------:R-:W-:-:S03]  /*9500*/  F2FP.TF32.F32.PACK_B R139, R139 ;  /* 0x0000008bff8b723e */ /* 0x000fc600024050ff */
[----:B------:R0:W-:Y:S01]  /*9510*/  @P0 STG.E desc[UR36][R6.64+0x360], R9 ;  /* 0x0003600906000986 */ /* 0x0001e2000c101924 */
[----:B------:R-:W-:Y:S02]  /*9520*/  F2FP.TF32.F32.PACK_B R141, R141 ;  /* 0x0000008dff8d723e */ /* 0x000fe400024050ff */
[----:B------:R-:W-:Y:S01]  /*9530*/  F2FP.TF32.F32.PACK_B R11, R11 ;  /* 0x0000000bff0b723e */ /* 0x000fe200024050ff */
[----:B------:R-:W-:Y:S01]  /*9540*/  @P4 STG.E desc[UR36][R6.64+0x364], R135 ;  /* 0x0003648706004986 */ /* 0x000fe2000c101924 */
[C---:B------:R-:W-:Y:S02]  /*9550*/  ISETP.GT.AND P4, PT, R3.reuse, 0xe8, PT ;  /* 0x000000e80300780c */ /* 0x040fe40003f84270 */
[----:B------:R-:W-:Y:S01]  /*9560*/  F2FP.TF32.F32.PACK_B R143, R143 ;  /* 0x0000008fff8f723e */ /* 0x000fe200024050ff */
[----:B------:R1:W-:Y:S01]  /*9570*/  @P5 STG.E desc[UR36][R4.64+0x380], R13 ;  /* 0x0003800d04005986 */ /* 0x0003e2000c101924 */
[----:B------:R-:W-:Y:S02]  /*9580*/  ISETP.GT.AND P5, PT, R3, 0xe9, PT ;  /* 0x000000e90300780c */ /* 0x000fe40003fa4270 */
[----:B------:R-:W-:Y:S01]  /*9590*/  F2FP.TF32.F32.PACK_B R145, R145 ;  /* 0x00000091ff91723e */ /* 0x000fe200024050ff */
[----:B------:R-:W-:Y:S01]  /*95a0*/  @P3 STG.E desc[UR36][R4.64+0x384], R137 ;  /* 0x0003848904003986 */ /* 0x000fe2000c101924 */
[----:B------:R-:W-:Y:S01]  /*95b0*/  ISETP.GT.AND P3, PT, R0, 0x8, P2 ;  /* 0x000000080000780c */ /* 0x000fe20001764270 */
[----:B0-----:R-:W-:Y:S01]  /*95c0*/  FMUL R9, R138, R154 ;  /* 0x0000009a8a097220 */ /* 0x001fe20000400000 */
[----:B------:R-:W-:-:S02]  /*95d0*/  ISETP.GT.AND P2, PT, R0, RZ, P4 ;  /* 0x000000ff0000720c */ /* 0x000fc40002744270 */
[C---:B------:R-:W-:Y:S02]  /*95e0*/  ISETP.GT.AND P0, PT, R0.reuse, RZ, P5 ;  /* 0x000000ff0000720c */ /* 0x040fe40002f04270 */
[----:B------:R-:W-:Y:S01]  /*95f0*/  ISETP.GT.AND P4, PT, R0, 0x8, P4 ;  /* 0x000000080000780c */ /* 0x000fe20002784270 */
[----:B-1----:R-:W-:Y:S01]  /*9600*/  FMUL R13, R142, R154 ;  /* 0x0000009a8e0d7220 */ /* 0x002fe20000400000 */
[----:B------:R-:W-:Y:S02]  /*9610*/  ISETP.GT.AND P5, PT, R0, 0x8, P5 ;  /* 0x000000080000780c */ /* 0x000fe40002fa4270 */
[----:B------:R-:W-:Y:S02]  /*9620*/  F2FP.TF32.F32.PACK_B R9, R9 ;  /* 0x00000009ff09723e */ /* 0x000fe400024050ff */
[----:B------:R-:W-:Y:S02]  /*9630*/  F2FP.TF32.F32.PACK_B R13, R13 ;  /* 0x0000000dff0d723e */ /* 0x000fe400024050ff */
[----:B------:R-:W-:Y:S01]  /*9640*/  F2FP.TF32.F32.PACK_B R147, R147 ;  /* 0x00000093ff93723e */ /* 0x000fe200024050ff */
[----:B------:R0:W-:Y:S01]  /*9650*/  @P1 STG.E desc[UR36][R6.64+0x380], R9 ;  /* 0x0003800906001986 */ /* 0x0001e2000c101924 */
[----:B------:R-:W-:-:S02]  /*9660*/  ISETP.GT.AND P1, PT, R3, 0xf8, PT ;  /* 0x000000f80300780c */ /* 0x000fc40003f24270 */
[----:B------:R-:W-:Y:S01]  /*9670*/  F2FP.TF32.F32.PACK_B R149, R149 ;  /* 0x00000095ff95723e */ /* 0x000fe200024050ff */
[----:B------:R-:W-:Y:S01]  /*9680*/  @P3 STG.E desc[UR36][R6.64+0x384], R139 ;  /* 0x0003848b06003986 */ /* 0x000fe2000c101924 */
[C---:B------:R-:W-:Y:S02]  /*9690*/  ISETP.GT.AND P3, PT, R3.reuse, 0xf0, PT ;  /* 0x000000f00300780c */ /* 0x040fe40003f64270 */
[----:B------:R-:W-:Y:S01]  /*96a0*/  F2FP.TF32.F32.PACK_B R151, R151 ;  /* 0x00000097ff97723e */ /* 0x000fe200024050ff */
[----:B------:R1:W-:Y:S01]  /*96b0*/  @P2 STG.E desc[UR36][R4.64+0x3a0], R11 ;  /* 0x0003a00b04002986 */ /* 0x0003e2000c101924 */
[----:B------:R-:W-:-:S03]  /*96c0*/  ISETP.GT.AND P2, PT, R3, 0xf1, PT ;  /* 0x000000f10300780c */ /* 0x000fc60003f44270 */
[----:B------:R-:W-:Y:S01]  /*96d0*/  @P0 STG.E desc[UR36][R4.64+0x3a4], R141 ;  /* 0x0003a48d04000986 */ /* 0x000fe2000c101924 */
[----:B------:R-:W-:Y:S01]  /*96e0*/  ISETP.GT.AND P0, PT, R3, 0xf9, PT ;  /* 0x000000f90300780c */ /* 0x000fe20003f04270 */
[-C--:B------:R-:W-:Y:S01]  /*96f0*/  FMUL R3, R144, R154.reuse ;  /* 0x0000009a90037220 */ /* 0x080fe20000400000 */
[-C--:B0-----:R-:W-:Y:S01]  /*9700*/  FMUL R9, R146, R154.reuse ;  /* 0x0000009a92097220 */ /* 0x081fe20000400000 */
[----:B------:R0:W-:Y:S01]  /*9710*/  @P4 STG.E desc[UR36][R6.64+0x3a0], R13 ;  /* 0x0003a00d06004986 */ /* 0x0001e2000c101924 */
[C---:B------:R-:W-:Y:S02]  /*9720*/  ISETP.GT.AND P4, PT, R0.reuse, RZ, P2 ;  /* 0x000000ff0000720c */ /* 0x040fe40001784270 */
[----:B------:R-:W-:Y:S01]  /*9730*/  F2FP.TF32.F32.PACK_B R3, R3 ;  /* 0x00000003ff03723e */ /* 0x000fe200024050ff */
[----:B------:R-:W-:Y:S01]  /*9740*/  @P5 STG.E desc[UR36][R6.64+0x3a4], R143 ;  /* 0x0003a48f06005986 */ /* 0x000fe2000c101924 */
[----:B------:R-:W-:Y:S01]  /*9750*/  ISETP.GT.AND P5, PT, R0, RZ, P3 ;  /* 0x000000ff0000720c */ /* 0x000fe20001fa4270 */
[----:B-1----:R-:W-:Y:S01]  /*9760*/  FMUL R11, R148, R154 ;  /* 0x0000009a940b7220 */ /* 0x002fe20000400000 */
[----:B------:R-:W-:-:S02]  /*9770*/  ISETP.GT.AND P3, PT, R0, 0x8, P3 ;  /* 0x000000080000780c */ /* 0x000fc40001f64270 */
[----:B------:R-:W-:Y:S02]  /*9780*/  ISETP.GT.AND P2, PT, R0, 0x8, P2 ;  /* 0x000000080000780c */ /* 0x000fe40001744270 */
[----:B------:R-:W-:Y:S01]  /*9790*/  F2FP.TF32.F32.PACK_B R9, R9 ;  /* 0x00000009ff09723e */ /* 0x000fe200024050ff */
[----:B0-----:R-:W-:Y:S01]  /*97a0*/  FMUL R13, R150, R154 ;  /* 0x0000009a960d7220 */ /* 0x001fe20000400000 */
[----:B------:R-:W-:-:S04]  /*97b0*/  F2FP.TF32.F32.PACK_B R11, R11 ;  /* 0x0000000bff0b723e */ /* 0x000fc800024050ff */
[----:B------:R-:W-:Y:S01]  /*97c0*/  F2FP.TF32.F32.PACK_B R13, R13 ;  /* 0x0000000dff0d723e */ /* 0x000fe200024050ff */
[----:B------:R-:W-:Y:S01]  /*97d0*/  @P5 STG.E desc[UR36][R4.64+0x3c0], R3 ;  /* 0x0003c00304005986 */ /* 0x000fe2000c101924 */
[C---:B------:R-:W-:Y:S02]  /*97e0*/  ISETP.GT.AND P5, PT, R0.reuse, RZ, P1 ;  /* 0x000000ff0000720c */ /* 0x040fe40000fa4270 */
[C---:B------:R-:W-:Y:S01]  /*97f0*/  ISETP.GT.AND P1, PT, R0.reuse, 0x8, P1 ;  /* 0x000000080000780c */ /* 0x040fe20000f24270 */
[----:B------:R-:W-:Y:S01]  /*9800*/  @P4 STG.E desc[UR36][R4.64+0x3c4], R145 ;  /* 0x0003c49104004986 */ /* 0x000fe2000c101924 */
[C---:B------:R-:W-:Y:S02]  /*9810*/  ISETP.GT.AND P4, PT, R0.reuse, RZ, P0 ;  /* 0x000000ff0000720c */ /* 0x040fe40000784270 */
[----:B------:R-:W-:Y:S01]  /*9820*/  ISETP.GT.AND P0, PT, R0, 0x8, P0 ;  /* 0x000000080000780c */ /* 0x000fe20000704270 */
[----:B------:R-:W-:Y:S04]  /*9830*/  @P3 STG.E desc[UR36][R6.64+0x3c0], R9 ;  /* 0x0003c00906003986 */ /* 0x000fe8000c101924 */
[----:B------:R-:W-:Y:S04]  /*9840*/  @P2 STG.E desc[UR36][R6.64+0x3c4], R147 ;  /* 0x0003c49306002986 */ /* 0x000fe8000c101924 */
[----:B------:R-:W-:Y:S04]  /*9850*/  @P5 STG.E desc[UR36][R4.64+0x3e0], R11 ;  /* 0x0003e00b04005986 */ /* 0x000fe8000c101924 */
[----:B------:R0:W-:Y:S02]  /*9860*/  @P4 STG.E desc[UR36][R4.64+0x3e4], R149 ;  /* 0x0003e49504004986 */ /* 0x0001e4000c101924 */
[----:B0-----:R-:W-:-:S02]  /*9870*/  @P1 IMAD.MOV.U32 R4, RZ, RZ, R6 ;  /* 0x000000ffff041224 */ /* 0x001fc400078e0006 */
[----:B------:R-:W-:-:S05]  /*9880*/  @P1 IMAD.MOV.U32 R5, RZ, RZ, R7 ;  /* 0x000000ffff051224 */ /* 0x000fca00078e0007 */
[----:B------:R0:W-:Y:S04]  /*9890*/  @P1 STG.E desc[UR36][R4.64+0x3e0], R13 ;  /* 0x0003e00d04001986 */ /* 0x0001e8000c101924 */
[----:B------:R0:W-:Y:S02]  /*98a0*/  @P0 STG.E desc[UR36][R6.64+0x3e4], R151 ;  /* 0x0003e49706000986 */ /* 0x0001e4000c101924 */
.L_x_282:
[----:B------:R-:W-:Y:S05]  /*98b0*/  BSYNC B0 ;  /* 0x0000000000007941 */ /* 0x000fea0003800000 */
.L_x_28:
[----:B------:R-:W-:Y:S01]  /*98c0*/  ULDC UR4, c[0x0][0xc] ;  /* 0x0000030000047ab9 */ /* 0x000fe20000000800 */
[----:B------:R-:W-:Y:S01]  /*98d0*/  ULDC UR5, c[0x0][0x10] ;  /* 0x0000040000057ab9 */ /* 0x000fe20000000800 */
[----:B0-----:R-:W0:Y:S01]  /*98e0*/  LDC R3, c[0x0][0x14] ;  /* 0x00000500ff037b82 */ /* 0x001e220000000800 */
[----:B------:R-:W-:Y:S01]  /*98f0*/  UIMAD.WIDE.U32 UR4, UR4, UR5, URZ ;  /* 0x00000005040472a5 */ /* 0x000fe2000f8e003f */
[----:B------:R-:W-:Y:S01]  /*9900*/  PRMT R0, RZ, 0x7610, R0 ;  /* 0x00007610ff007816 */ /* 0x000fe20000000000 */
[----:B-----5:R-:W-:Y:S02]  /*9910*/  IMAD.MOV.U32 R152, RZ, RZ, -0x1 ;  /* 0xffffffffff987424 */ /* 0x020fe400078e00ff */
[----:B------:R-:W-:Y:S02]  /*9920*/  IMAD.MOV.U32 R23, RZ, RZ, -0x1 ;  /* 0xffffffffff177424 */ /* 0x000fe400078e00ff */
[----:B0-----:R-:W-:-:S04]  /*9930*/  IMAD.WIDE.U32 R16, R3, UR4, R16 ;  /* 0x0000000403107c25 */ /* 0x001fc8000f8e0010 */
[----:B------:R-:W-:Y:S01]  /*9940*/  IMAD R3, R3, UR5, RZ ;  /* 0x0000000503037c24 */ /* 0x000fe2000f8e02ff */
[----:B------:R-:W-:Y:S02]  /*9950*/  ULDC.64 UR4, c[0x0][0x650] ;  /* 0x0001940000047ab9 */ /* 0x000fe40000000a00 */
[----:B------:R-:W-:Y:S01]  /*9960*/  ISETP.GE.U32.AND P0, PT, R16, UR4, PT ;  /* 0x0000000410007c0c */ /* 0x000fe2000bf06070 */
[----:B------:R-:W-:-:S05]  /*9970*/  IMAD.IADD R17, R17, 0x1, R3 ;  /* 0x0000000111117824 */ /* 0x000fca00078e0203 */
[----:B------:R-:W-:-:S13]  /*9980*/  ISETP.GE.U32.AND.EX P0, PT, R17, UR5, PT, P0 ;  /* 0x0000000511007c0c */ /* 0x000fda000bf06100 */
[----:B------:R-:W-:Y:S05]  /*9990*/  @P0 BRA `(.L_x_283) ;  /* 0x0000000400640947 */ /* 0x000fea0003800000 */
[----:B------:R-:W0:Y:S01]  /*99a0*/  S2R R12, SR_CTAID.X ;  /* 0x00000000000c7919 */ /* 0x000e220000002500 */
[----:B----4-:R-:W4:Y:S01]  /*99b0*/  LDC.64 R10, c[0x0][0x628] ;  /* 0x00018a00ff0a7b82 */ /* 0x010f220000000a00 */
[----:B------:R-:W-:Y:S01]  /*99c0*/  ULDC UR4, c[0x0][0x150] ;  /* 0x0000540000047ab9 */ /* 0x000fe20000000800 */
[----:B-123--:R-:W-:Y:S01]  /*99d0*/  IMAD.MOV.U32 R8, RZ, RZ, R16 ;  /* 0x000000ffff087224 */ /* 0x00efe200078e0010 */
[----:B------:R-:W1:Y:S01]  /*99e0*/  S2R R24, SR_CTAID.Y ;  /* 0x0000000000187919 */ /* 0x000e620000002600 */
[----:B------:R-:W-:-:S04]  /*99f0*/  IMAD.MOV.U32 R9, RZ, RZ, R17 ;  /* 0x000000ffff097224 */ /* 0x000fc800078e0011 */
[----:B------:R-:W2:Y:S08]  /*9a00*/  LDC R21, c[0x0][0x144] ;  /* 0x00005100ff157b82 */ /* 0x000eb00000000800 */
[----:B------:R-:W3:Y:S08]  /*9a10*/  LDC R0, c[0x0][0x630] ;  /* 0x00018c00ff007b82 */ /* 0x000ef00000000800 */
[----:B------:R-:W1:Y:S01]  /*9a20*/  LDC.64 R14, c[0x0][0x620] ;  /* 0x00018800ff0e7b82 */ /* 0x000e620000000a00 */
[----:B----4-:R-:W-:-:S04]  /*9a30*/  ISETP.NE.U32.AND P0, PT, R10, RZ, PT ;  /* 0x000000ff0a00720c */ /* 0x010fc80003f05070 */
[----:B------:R-:W-:Y:S02]  /*9a40*/  ISETP.NE.AND.EX P0, PT, R11, RZ, PT, P0 ;  /* 0x000000ff0b00720c */ /* 0x000fe40003f05300 */
[----:B0-----:R-:W-:-:S05]  /*9a50*/  I2FP.F32.U32 R3, R12 ;  /* 0x0000000c00037245 */ /* 0x001fca0000201000 */
[----:B------:R-:W-:-:S04]  /*9a60*/  FMUL R3, R3, UR4 ;  /* 0x0000000403037c20 */ /* 0x000fc80008400000 */
[----:B------:R0:W4:Y:S02]  /*9a70*/  F2I.U32.TRUNC.NTZ R20, R3 ;  /* 0x0000000300147305 */ /* 0x000124000020f000 */
[----:B--23--:R-:W-:Y:S05]  /*9a80*/  @!P0 BRA `(.L_x_284) ;  /* 0x0000000000288947 */ /* 0x00cfea0003800000 */
[----:B0-----:R-:W0:Y:S02]  /*9a90*/  LDC R3, c[0x0][0x634] ;  /* 0x00018d00ff037b82 */ /* 0x001e240000000800 */
        /* <DEDUP_REMOVED lines=9> */
.L_x_284:
[----:B------:R-:W2:Y:S01]  /*9b30*/  LDC.64 R30, c[0x0][0x640] ;  /* 0x00019000ff1e7b82 */ /* 0x000ea20000000a00 */
[-CC-:B------:R-:W-:Y:S01]  /*9b40*/  SHF.R.U64 R23, R8, R0.reuse, R9.reuse ;  /* 0x0000000008177219 */ /* 0x180fe20000001209 */
[----:B----4-:R-:W-:Y:S01]  /*9b50*/  IMAD.MOV R20, RZ, RZ, -R20 ;  /* 0x000000ffff147224 */ /* 0x010fe200078e0a14 */
[----:B------:R-:W-:Y:S01]  /*9b60*/  SHF.R.U32.HI R0, RZ, R0, R9 ;  /* 0x00000000ff007219 */ /* 0x000fe20000011609 */
[----:B------:R-:W-:Y:S01]  /*9b70*/  ULDC UR4, c[0x0][0x154] ;  /* 0x0000550000047ab9 */ /* 0x000fe20000000800 */
[----:B0-----:R-:W-:Y:S01]  /*9b80*/  IADD3 R3, P0, RZ, -R23, RZ ;  /* 0x80000017ff037210 */ /* 0x001fe20007f1e0ff */
[----:B------:R-:W-:Y:S02]  /*9b90*/  IMAD R26, R21, R20, R12 ;  /* 0x00000014151a7224 */ /* 0x000fe400078e020c */
[----:B------:R-:W0:Y:S01]  /*9ba0*/  LDC R6, c[0x0][0x618] ;  /* 0x00018600ff067b82 */ /* 0x000e220000000800 */
[----:B------:R-:W-:Y:S02]  /*9bb0*/  IMAD.MOV.U32 R7, RZ, RZ, 0x1 ;  /* 0x00000001ff077424 */ /* 0x000fe400078e00ff */
[----:B------:R-:W-:-:S04]  /*9bc0*/  IMAD.X R5, RZ, RZ, ~R0, P0 ;  /* 0x000000ffff057224 */ /* 0x000fc800000e0e00 */
[-C--:B-1----:R-:W-:Y:S01]  /*9bd0*/  IMAD R0, R5, R14.reuse, RZ ;  /* 0x0000000e05007224 */ /* 0x082fe200078e02ff */
[----:B------:R-:W1:Y:S01]  /*9be0*/  LDC R8, c[0x0][0x608] ;  /* 0x00018200ff087b82 */ /* 0x000e620000000800 */
[----:B------:R-:W-:-:S04]  /*9bf0*/  IMAD.WIDE.U32 R4, R3, R14, R16 ;  /* 0x0000000e03047225 */ /* 0x000fc800078e0010 */
[----:B------:R-:W-:Y:S01]  /*9c00*/  IMAD R3, R3, R15, R0 ;  /* 0x0000000f03037224 */ /* 0x000fe200078e0200 */
[----:B------:R-:W-:Y:S02]  /*9c10*/  I2FP.F32.U32 R0, R24 ;  /* 0x0000001800007245 */ /* 0x000fe40000201000 */
[----:B------:R-:W3:Y:S01]  /*9c20*/  LDC R28, c[0x0][0x658] ;  /* 0x00019600ff1c7b82 */ /* 0x000ee20000000800 */
[----:B------:R-:W-:Y:S01]  /*9c30*/  IMAD.IADD R3, R5, 0x1, R3 ;  /* 0x0000000105037824 */ /* 0x000fe200078e0203 */
[----:B--2---:R-:W-:Y:S01]  /*9c40*/  ISETP.NE.U32.AND P0, PT, R30, RZ, PT ;  /* 0x000000ff1e00720c */ /* 0x004fe20003f05070 */
[----:B------:R-:W-:Y:S01]  /*9c50*/  FMUL R0, R0, UR4 ;  /* 0x0000000400007c20 */ /* 0x000fe20008400000 */
[----:B------:R-:W-:Y:S02]  /*9c60*/  IMAD.MOV.U32 R5, RZ, RZ, -0x1 ;  /* 0xffffffffff057424 */ /* 0x000fe400078e00ff */
[----:B------:R-:W-:Y:S01]  /*9c70*/  ISETP.NE.AND.EX P0, PT, R31, RZ, PT, P0 ;  /* 0x000000ff1f00720c */ /* 0x000fe20003f05300 */
[----:B------:R2:W4:Y:S01]  /*9c80*/  F2I.U32.TRUNC.NTZ R13, R0 ;  /* 0x00000000000d7305 */ /* 0x000522000020f000 */
[----:B------:R-:W2:Y:S01]  /*9c90*/  LDC R15, c[0x0][0x148] ;  /* 0x00005200ff0f7b82 */ /* 0x000ea20000000800 */
[----:B0-----:R-:W-:-:S02]  /*9ca0*/  SHF.R.U64 R12, R4, R6, R3 ;  /* 0x00000006040c7219 */ /* 0x001fc40000001203 */
[----:B------:R-:W-:-:S05]  /*9cb0*/  SHF.R.U32.HI R3, RZ, R6, R3 ;  /* 0x00000006ff037219 */ /* 0x000fca0000011603 */
[----:B------:R-:W0:Y:S01]  /*9cc0*/  LDC R20, c[0x0][0x600] ;  /* 0x00018000ff147b82 */ /* 0x000e220000000800 */
[-CC-:B-1----:R-:W-:Y:S02]  /*9cd0*/  SHF.R.U64 R10, R12, R8.reuse, R3.reuse ;  /* 0x000000080c0a7219 */ /* 0x182fe40000001203 */
[----:B------:R-:W-:-:S05]  /*9ce0*/  SHF.R.U32.HI R3, RZ, R8, R3 ;  /* 0x00000008ff037219 */ /* 0x000fca0000011603 */
[----:B------:R-:W1:Y:S01]  /*9cf0*/  LDC R21, c[0x0][0x648] ;  /* 0x00019200ff157b82 */ /* 0x000e620000000800 */
[-C--:B---3--:R-:W-:Y:S02]  /*9d00*/  SHF.L.U32 R4, R5, R28.reuse, RZ ;  /* 0x0000001c05047219 */ /* 0x088fe400000006ff */
[-CC-:B------:R-:W-:Y:S02]  /*9d10*/  SHF.R.U64 R14, R10, R28.reuse, R3.reuse ;  /* 0x0000001c0a0e7219 */ /* 0x180fe40000001203 */
[----:B------:R-:W-:Y:S02]  /*9d20*/  SHF.R.U32.HI R5, RZ, R28, R3 ;  /* 0x0000001cff057219 */ /* 0x000fe40000011603 */
[----:B------:R-:W-:Y:S01]  /*9d30*/  LOP3.LUT R153, RZ, R4, RZ, 0x33, !PT ;  /* 0x00000004ff997212 */ /* 0x000fe200078e33ff */
[----:B------:R-:W3:Y:S01]  /*9d40*/  LDC R25, c[0x0][0x638] ;  /* 0x00018e00ff197b82 */ /* 0x000ee20000000800 */
[----:B------:R-:W-:Y:S01]  /*9d50*/  SHF.L.U32 R28, R7, R28, RZ ;  /* 0x0000001c071c7219 */ /* 0x000fe200000006ff */
[----:B------:R-:W-:-:S06]  /*9d60*/  IMAD.MOV.U32 R4, RZ, RZ, R14 ;  /* 0x000000ffff047224 */ /* 0x000fcc00078e000e */
[----:B------:R-:W0:Y:S01]  /*9d70*/  LDC R27, c[0x0][0x610] ;  /* 0x00018400ff1b7b82 */ /* 0x000e220000000800 */
[----:B----4-:R-:W-:Y:S05]  /*9d80*/  @!P0 BRA `(.L_x_285) ;  /* 0x0000000000288947 */ /* 0x010fea0003800000 */
[----:B------:R-:W4:Y:S02]  /*9d90*/  LDC R3, c[0x0][0x64c] ;  /* 0x00019300ff037b82 */ /* 0x000f240000000800 */
[----:B----4-:R-:W-:-:S05]  /*9da0*/  IADD3 R3, P0, R14, R3, RZ ;  /* 0x000000030e037210 */ /* 0x010fca0007f1e0ff */
        /* <DEDUP_REMOVED lines=8> */
.L_x_285:
[----:B------:R-:W-:Y:S01]  /*9e30*/  ISETP.NE.AND P0, PT, R2, 0x1, PT ;  /* 0x000000010200780c */ /* 0x000fe20003f05270 */
[----:B------:R-:W-:Y:S01]  /*9e40*/  IMAD.MOV R13, RZ, RZ, -R13 ;  /* 0x000000ffff0d7224 */ /* 0x000fe200078e0a0d */
[----:B-12---:R-:W-:Y:S01]  /*9e50*/  SHF.R.U64 R0, R4, R21, R5 ;  /* 0x0000001504007219 */ /* 0x006fe20000001205 */
[----:B0-----:R-:W-:Y:S01]  /*9e60*/  VIADD R5, R20, 0xffffffff ;  /* 0xffffffff14057836 */ /* 0x001fe20000000000 */
[----:B------:R-:W-:-:S03]  /*9e70*/  LOP3.LUT R153, R10, R153, RZ, 0xc0, !PT ;  /* 0x000000990a997212 */ /* 0x000fc600078ec0ff */
[----:B------:R-:W-:Y:S01]  /*9e80*/  IMAD.MOV R3, RZ, RZ, -R0 ;  /* 0x000000ffff037224 */ /* 0x000fe200078e0a00 */
[----:B------:R-:W-:Y:S01]  /*9e90*/  LOP3.LUT R5, R12, R5, RZ, 0xc0, !PT ;  /* 0x000000050c057212 */ /* 0x000fe200078ec0ff */
[----:B------:R-:W-:Y:S02]  /*9ea0*/  IMAD R153, R28, R0, R153 ;  /* 0x000000001c997224 */ /* 0x000fe400078e0299 */
[----:B---3--:R-:W-:Y:S02]  /*9eb0*/  IMAD R0, R3, R25, R14 ;  /* 0x0000001903007224 */ /* 0x008fe400078e020e */
[----:B------:R-:W-:Y:S02]  /*9ec0*/  @P0 IMAD R26, R15, R13, R24 ;  /* 0x0000000d0f1a0224 */ /* 0x000fe400078e0218 */
[----:B------:R-:W-:Y:S02]  /*9ed0*/  IMAD R4, R0, R20, R5 ;  /* 0x0000001400047224 */ /* 0x000fe400078e0205 */
[----:B------:R-:W-:-:S02]  /*9ee0*/  IMAD R153, R153, R27, R26 ;  /* 0x0000001b99997224 */ /* 0x000fc400078e021a */
[----:B------:R-:W-:-:S03]  /*9ef0*/  IMAD.MOV.U32 R3, RZ, RZ, 0x1 ;  /* 0x00000001ff037424 */ /* 0x000fc600078e00ff */
[----:B------:R-:W-:Y:S02]  /*9f00*/  SEL R152, R4, R153, !P0 ;  /* 0x0000009904987207 */ /* 0x000fe40004000000 */
[----:B------:R-:W-:Y:S02]  /*9f10*/  PRMT R0, R3, 0x7610, R0 ;  /* 0x0000761003007816 */ /* 0x000fe40000000000 */
[----:B------:R-:W-:-:S07]  /*9f20*/  SEL R153, R153, R4, !P0 ;  /* 0x0000000499997207 */ /* 0x000fce0004000000 */
.L_x_283:
[----:B------:R-:W-:-:S13]  /*9f30*/  LOP3.LUT P0, RZ, R0, 0xff, RZ, 0xc0, !PT ;  /* 0x000000ff00ff7812 */ /* 0x000fda000780c0ff */
[----:B------:R-:W-:Y:S05]  /*9f40*/  @P0 BRA `(.L_x_286) ;  /* 0xffffff6c00f80947 */ /* 0x000fea000383ffff */
[----:B------:R-:W-:Y:S05]  /*9f50*/  EXIT ;  /* 0x000000000000794d */ /* 0x000fea0003800000 */
.L_x_3:
[----:B0-----:R-:W-:Y:S01]  /*9f60*/  ULDC.64 UR4, c[0x0][0x650] ;  /* 0x0001940000047ab9 */ /* 0x001fe20000000a00 */
        /* <DEDUP_REMOVED lines=25> */
.L_x_288:
[--C-:B------:R-:W-:Y:S01]  /*a100*/  SHF.R.U64 R12, R10, R14, R11.reuse ;  /* 0x0000000e0a0c7219 */ /* 0x100fe2000000120b */
[----:B------:R-:W0:Y:S01]  /*a110*/  LDC R22, c[0x0][0x618] ;  /* 0x00018600ff167b82 */ /* 0x000e220000000800 */
[----:B------:R-:W-:Y:S01]  /*a120*/  I2FP.F32.U32 R6, R4 ;  /* 0x0000000400067245 */ /* 0x000fe20000201000 */
[----:B------:R-:W-:Y:S01]  /*a130*/  ULDC UR4, c[0x0][0x150] ;  /* 0x0000540000047ab9 */ /* 0x000fe20000000800 */
[----:B------:R-:W-:Y:S02]  /*a140*/  SHF.R.U32.HI R5, RZ, R14, R11 ;  /* 0x0000000eff057219 */ /* 0x000fe4000001160b */
[----:B------:R-:W-:Y:S01]  /*a150*/  IADD3 R9, P0, RZ, -R12, RZ ;  /* 0x8000000cff097210 */ /* 0x000fe20007f1e0ff */
[----:B------:R-:W-:Y:S01]  /*a160*/  FMUL R11, R6, UR4 ;  /* 0x00000004060b7c20 */ /* 0x000fe20008400000 */
[----:B------:R-:W-:Y:S01]  /*a170*/  ULDC UR4, c[0x0][0x154] ;  /* 0x0000550000047ab9 */ /* 0x000fe20000000800 */
[----:B------:R-:W1:Y:S02]  /*a180*/  LDC.64 R24, c[0x0][0x640] ;  /* 0x00019000ff187b82 */ /* 0x000e640000000a00 */
[----:B------:R-:W-:-:S02]  /*a190*/  IMAD.X R5, RZ, RZ, ~R5, P0 ;  /* 0x000000ffff057224 */ /* 0x000fc400000e0e05 */
[----:B------:R-:W2:Y:S01]  /*a1a0*/  F2I.U32.TRUNC.NTZ R11, R11 ;  /* 0x0000000b000b7305 */ /* 0x000ea2000020f000 */
[----:B------:R-:W-:-:S03]  /*a1b0*/  IMAD.WIDE.U32 R6, R9, R20, R16 ;  /* 0x0000001409067225 */ /* 0x000fc600078e0010 */
[----:B------:R-:W3:Y:S01]  /*a1c0*/  LDC R13, c[0x0][0x144] ;  /* 0x00005100ff0d7b82 */ /* 0x000ee20000000800 */
[----:B------:R-:W-:-:S04]  /*a1d0*/  IMAD R8, R5, R20, RZ ;  /* 0x0000001405087224 */ /* 0x000fc800078e02ff */
[----:B------:R-:W-:Y:S02]  /*a1e0*/  IMAD R5, R9, R21, R8 ;  /* 0x0000001509057224 */ /* 0x000fe400078e0208 */
[----:B------:R-:W-:Y:S01]  /*a1f0*/  IMAD.MOV.U32 R8, RZ, RZ, -0x1 ;  /* 0xffffffffff087424 */ /* 0x000fe200078e00ff */
[----:B------:R-:W4:Y:S01]  /*a200*/  LDC R14, c[0x0][0x608] ;  /* 0x00018200ff0e7b82 */ /* 0x000f220000000800 */
[----:B------:R-:W-:Y:S01]  /*a210*/  IMAD.IADD R5, R7, 0x1, R5 ;  /* 0x0000000107057824 */ /* 0x000fe200078e0205 */
[----:B------:R-:W-:-:S04]  /*a220*/  I2FP.F32.U32 R7, R3 ;  /* 0x0000000300077245 */ /* 0x000fc80000201000 */
[-C--:B0-----:R-:W-:Y:S01]  /*a230*/  SHF.R.U64 R10, R6, R22.reuse, R5 ;  /* 0x00000016060a7219 */ /* 0x081fe20000001205 */
[----:B--2---:R-:W-:Y:S01]  /*a240*/  IMAD.MOV R6, RZ, RZ, -R11 ;  /* 0x000000ffff067224 */ /* 0x004fe200078e0a0b */
[----:B------:R-:W0:Y:S01]  /*a250*/  LDC R9, c[0x0][0x658] ;  /* 0x00019600ff097b82 */ /* 0x000e220000000800 */
[----:B-1----:R-:W-:Y:S01]  /*a260*/  ISETP.NE.U32.AND P0, PT, R24, RZ, PT ;  /* 0x000000ff1800720c */ /* 0x002fe20003f05070 */
[----:B------:R-:W-:Y:S01]  /*a270*/  FMUL R7, R7, UR4 ;  /* 0x0000000407077c20 */ /* 0x000fe20008400000 */
[----:B------:R-:W-:Y:S02]  /*a280*/  SHF.R.U32.HI R5, RZ, R22, R5 ;  /* 0x00000016ff057219 */ /* 0x000fe40000011605 */
[----:B------:R-:W-:-:S03]  /*a290*/  ISETP.NE.AND.EX P0, PT, R25, RZ, PT, P0 ;  /* 0x000000ff1900720c */ /* 0x000fc60003f05300 */
[----:B------:R-:W1:Y:S01]  /*a2a0*/  LDC R20, c[0x0][0x148] ;  /* 0x00005200ff147b82 */ /* 0x000e620000000800 */
[----:B---3--:R-:W-:Y:S02]  /*a2b0*/  IMAD R23, R13, R6, R4 ;  /* 0x000000060d177224 */ /* 0x008fe400078e0204 */
[----:B------:R-:W-:-:S05]  /*a2c0*/  IMAD.MOV.U32 R6, RZ, RZ, 0x1 ;  /* 0x00000001ff067424 */ /* 0x000fca00078e00ff */
[----:B------:R-:W2:Y:S01]  /*a2d0*/  LDC R21, c[0x0][0x600] ;  /* 0x00018000ff157b82 */ /* 0x000ea20000000800 */
[-CC-:B----4-:R-:W-:Y:S02]  /*a2e0*/  SHF.R.U64 R13, R10, R14.reuse, R5.reuse ;  /* 0x0000000e0a0d7219 */ /* 0x190fe40000001205 */
[----:B------:R-:W-:Y:S02]  /*a2f0*/  SHF.R.U32.HI R4, RZ, R14, R5 ;  /* 0x0000000eff047219 */ /* 0x000fe40000011605 */
[----:B------:R3:W4:Y:S03]  /*a300*/  F2I.U32.TRUNC.NTZ R14, R7 ;  /* 0x00000007000e7305 */ /* 0x000726000020f000 */
[----:B------:R-:W1:Y:S01]  /*a310*/  LDC R26, c[0x0][0x648] ;  /* 0x00019200ff1a7b82 */ /* 0x000e620000000800 */
[-C--:B0-----:R-:W-:Y:S02]  /*a320*/  SHF.R.U64 R15, R13, R9.reuse, R4 ;  /* 0x000000090d0f7219 */ /* 0x081fe40000001204 */
[----:B------:R-:W-:-:S02]  /*a330*/  SHF.L.U32 R8, R8, R9, RZ ;  /* 0x0000000908087219 */ /* 0x000fc400000006ff */
[-C--:B------:R-:W-:Y:S01]  /*a340*/  SHF.R.U32.HI R5, RZ, R9.reuse, R4 ;  /* 0x00000009ff057219 */ /* 0x080fe20000011604 */
[----:B------:R-:W-:Y:S01]  /*a350*/  IMAD.MOV.U32 R4, RZ, RZ, R15 ;  /* 0x000000ffff047224 */ /* 0x000fe200078e000f */
[----:B------:R-:W-:Y:S01]  /*a360*/  SHF.L.U32 R22, R6, R9, RZ ;  /* 0x0000000906167219 */ /* 0x000fe200000006ff */
[----:B------:R-:W0:Y:S01]  /*a370*/  LDC R27, c[0x0][0x638] ;  /* 0x00018e00ff1b7b82 */ /* 0x000e220000000800 */
[----:B------:R-:W-:-:S07]  /*a380*/  LOP3.LUT R28, RZ, R8, RZ, 0x33, !PT ;  /* 0x00000008ff1c7212 */ /* 0x000fce00078e33ff */
        /* <DEDUP_REMOVED lines=12> */
.L_x_289:
[----:B------:R-:W-:Y:S01]  /*a450*/  ISETP.NE.AND P0, PT, R2, 0x1, PT ;  /* 0x000000010200780c */ /* 0x000fe20003f05270 */
[----:B--2---:R-:W-:Y:S01]  /*a460*/  VIADD R7, R21, 0xffffffff ;  /* 0xffffffff15077836 */ /* 0x004fe20000000000 */
[----:B-1----:R-:W-:Y:S01]  /*a470*/  SHF.R.U64 R5, R4, R26, R5 ;  /* 0x0000001a04057219 */ /* 0x002fe20000001205 */
[----:B------:R-:W-:Y:S01]  /*a480*/  IMAD.MOV R14, RZ, RZ, -R14 ;  /* 0x000000ffff0e7224 */ /* 0x000fe200078e0a0e */
[----:B------:R-:W-:Y:S01]  /*a490*/  LOP3.LUT R4, R13, R28, RZ, 0xc0, !PT ;  /* 0x0000001c0d047212 */ /* 0x000fe200078ec0ff */
[----:B------:R-:W-:Y:S01]  /*a4a0*/  IMAD.MOV.U32 R8, RZ, RZ, R12 ;  /* 0x000000ffff087224 */ /* 0x000fe200078e000c */
[----:B------:R-:W-:Y:S01]  /*a4b0*/  LOP3.LUT R10, R10, R7, RZ, 0xc0, !PT ;  /* 0x000000070a0a7212 */ /* 0x000fe200078ec0ff */
[----:B------:R-:W-:Y:S02]  /*a4c0*/  IMAD.MOV R6, RZ, RZ, -R5 ;  /* 0x000000ffff067224 */ /* 0x000fe400078e0a05 */
[----:B------:R-:W-:-:S04]  /*a4d0*/  IMAD R4, R22, R5, R4 ;  /* 0x0000000516047224 */ /* 0x000fc800078e0204 */
[----:B------:R-:W-:Y:S02]  /*a4e0*/  @P0 IMAD R23, R20, R14, R3 ;  /* 0x0000000e14170224 */ /* 0x000fe400078e0203 */
[----:B0-----:R-:W-:Y:S02]  /*a4f0*/  IMAD R3, R6, R27, R15 ;  /* 0x0000001b06037224 */ /* 0x001fe400078e020f */
[----:B------:R-:W-:Y:S02]  /*a500*/  IMAD R7, R4, R29, R23 ;  /* 0x0000001d04077224 */ /* 0x000fe400078e0217 */
[----:B------:R-:W-:Y:S02]  /*a510*/  IMAD R4, R3, R21, R10 ;  /* 0x0000001503047224 */ /* 0x000fe400078e020a */
[----:B------:R-:W-:-:S03]  /*a520*/  IMAD.MOV.U32 R6, RZ, RZ, 0x1 ;  /* 0x00000001ff067424 */ /* 0x000fc600078e00ff */
[----:B------:R-:W-:Y:S02]  /*a530*/  SEL R9, R4, R7, !P0 ;  /* 0x0000000704097207 */ /* 0x000fe40004000000 */
[----:B------:R-:W-:-:S07]  /*a540*/  SEL R7, R7, R4, !P0 ;  /* 0x0000000407077207 */ /* 0x000fce0004000000 */
.L_x_287:
[----:B------:R-:W-:-:S08]  /*a550*/  NOP ;  /* 0x0000000000007918 */ /* 0x000fd00000000000 */
[----:B------:R-:W0:-:S00]  /*a560*/  USETMAXREG.DEALLOC.CTAPOOL 0x28 ;  /* 0x00000028000079c8 */ /* 0x000e0000080e0500 */
[----:B0-----:R-:W-:-:S13]  /*a570*/  ISETP.NE.AND P0, PT, R0, RZ, PT ;  /* 0x000000ff0000720c */ /* 0x001fda0003f05270 */
[----:B------:R-:W-:Y:S05]  /*a580*/  @P0 EXIT ;  /* 0x000000000000094d */ /* 0x000fea0003800000 */
[----:B------:R-:W-:Y:S01]  /*a590*/  LOP3.LUT P0, RZ, R6, 0xff, RZ, 0xc0, !PT ;  /* 0x000000ff06ff7812 */ /* 0x000fe2000780c0ff */
[----:B------:R-:W-:Y:S02]  /*a5a0*/  IMAD.MOV.U32 R3, RZ, RZ, 0x1 ;  /* 0x00000001ff037424 */ /* 0x000fe400078e00ff */
[----:B------:R-:W-:-:S10]  /*a5b0*/  IMAD.MOV.U32 R0, RZ, RZ, RZ ;  /* 0x000000ffff007224 */ /* 0x000fd400078e00ff */
[----:B------:R-:W-:Y:S05]  /*a5c0*/  @!P0 BRA `(.L_x_290) ;  /* 0x0000000c00348947 */ /* 0x000fea0003800000 */
[----:B------:R-:W0:Y:S01]  /*a5d0*/  LDC R0, c[0x0][0x28c] ;  /* 0x0000a300ff007b82 */ /* 0x000e220000000800 */
[----:B------:R-:W-:Y:S01]  /*a5e0*/  ULDC UR5, c[0x0][0x600] ;  /* 0x0001800000057ab9 */ /* 0x000fe20000000800 */
[----:B------:R-:W-:Y:S01]  /*a5f0*/  ULDC UR4, c[0x0][0xc] ;  /* 0x0000030000047ab9 */ /* 0x000fe20000000800 */
[----:B------:R-:W-:Y:S01]  /*a600*/  UIADD3 UR16, UR5, -0x1, URZ ;  /* 0xffffffff05107890 */ /* 0x000fe2000fffe03f */
[C---:B------:R-:W-:Y:S01]  /*a610*/  LOP3.LUT P2, RZ, R18.reuse, 0x7f, RZ, 0xc0, !PT ;  /* 0x0000007f12ff7812 */ /* 0x040fe2000784c0ff */
[----:B------:R-:W-:Y:S01]  /*a620*/  ULDC UR6, c[0x0][0x658] ;  /* 0x0001960000067ab9 */ /* 0x000fe20000000800 */
[----:B------:R-:W-:Y:S01]  /*a630*/  ULDC UR5, c[0x0][0x10] ;  /* 0x0000040000057ab9 */ /* 0x000fe20000000800 */
[----:B------:R-:W-:Y:S01]  /*a640*/  UMOV UR7, 0xffffffff ;  /* 0xffffffff00077882 */ /* 0x000fe20000000000 */
[----:B------:R-:W-:Y:S01]  /*a650*/  UMOV UR8, 0x1 ;  /* 0x0000000100087882 */ /* 0x000fe20000000000 */
[----:B------:R-:W-:Y:S01]  /*a660*/  UIMAD.WIDE.U32 UR4, UR4, UR5, URZ ;  /* 0x00000005040472a5 */ /* 0x000fe2000f8e003f */
[----:B------:R-:W-:Y:S01]  /*a670*/  LOP3.LUT P0, RZ, R18, 0x1f, RZ, 0xc0, !PT ;  /* 0x0000001f12ff7812 */ /* 0x000fe2000780c0ff */
[----:B------:R-:W-:Y:S01]  /*a680*/  USHF.L.U32 UR7, UR7, UR6, URZ ;  /* 0x0000000607077299 */ /* 0x000fe2000800063f */
[----:B------:R-:W-:Y:S01]  /*a690*/  BSSY B0, `(.L_x_290) ;  /* 0x00000c0000007945 */ /* 0x000fe20003800000 */
[----:B------:R-:W-:Y:S01]  /*a6a0*/  USHF.L.U32 UR18, UR8, UR6, URZ ;  /* 0x0000000608127299 */ /* 0x000fe2000800063f */
[----:B------:R-:W-:Y:S01]  /*a6b0*/  IMAD.MOV.U32 R11, RZ, RZ, 0x1 ;  /* 0x00000001ff0b7424 */ /* 0x000fe200078e00ff */
[----:B------:R-:W-:Y:S01]  /*a6c0*/  LOP3.LUT R18, R19, 0x2, RZ, 0xfc, !PT ;  /* 0x0000000213127812 */ /* 0x000fe200078efcff */
[----:B------:R-:W-:Y:S01]  /*a6d0*/  ULDC UR6, c[0x0][0x14] ;  /* 0x0000050000067ab9 */ /* 0x000fe20000000800 */
[----:B------:R-:W-:Y:S01]  /*a6e0*/  PLOP3.LUT P0, PT, P0, P2, PT, 0x8a, 0x0 ;  /* 0x000000000000781c */ /* 0x000fe20000705172 */
[----:B------:R-:W-:-:S02]  /*a6f0*/  UIMAD.WIDE.U32 UR20, UR4, UR6, URZ ;  /* 0x00000006041472a5 */ /* 0x000fc4000f8e003f */
[----:B------:R-:W-:Y:S02]  /*a700*/  UIMAD UR13, UR5, UR6, URZ ;  /* 0x00000006050d72a4 */ /* 0x000fe4000f8e023f */
[----:B------:R-:W-:Y:S01]  /*a710*/  ULOP3.LUT UR17, URZ, UR7, URZ, 0x33, !UPT ;  /* 0x000000073f117292 */ /* 0x000fe2000f8e333f */
[----:B0-----:R-:W-:Y:S01]  /*a720*/  VIADD R0, R0, 0x1f ;  /* 0x0000001f00007836 */ /* 0x001fe20000000000 */
[----:B------:R-:W-:Y:S01]  /*a730*/  UIADD3 UR13, UR21, UR13, URZ ;  /* 0x0000000d150d7290 */ /* 0x000fe2000fffe03f */
[----:B------:R-:W-:-:S03]  /*a740*/  ULDC.64 UR22, c[0x0][0x198] ;  /* 0x0000660000167ab9 */ /* 0x000fc60000000a00 */
[----:B------:R-:W-:-:S04]  /*a750*/  SHF.R.S32.HI R3, RZ, 0x1f, R0 ;  /* 0x0000001fff037819 */ /* 0x000fc80000011400 */
[----:B------:R-:W-:Y:S01]  /*a760*/  LEA.HI R3, R3, R0, RZ, 0x5 ;  /* 0x0000000003037211 */ /* 0x000fe200078f28ff */
[----:B------:R-:W-:-:S03]  /*a770*/  IMAD.MOV.U32 R0, RZ, RZ, RZ ;  /* 0x000000ffff007224 */ /* 0x000fc600078e00ff */
[----:B------:R-:W-:Y:S01]  /*a780*/  SHF.R.S32.HI R13, RZ, 0x5, R3 ;  /* 0x00000005ff0d7819 */ /* 0x000fe20000011403 */
[----:B------:R-:W-:-:S04]  /*a790*/  IMAD.MOV.U32 R3, RZ, RZ, 0x1 ;  /* 0x00000001ff037424 */ /* 0x000fc800078e00ff */
[----:B------:R-:W-:-:S07]  /*a7a0*/  VIADD R10, R13, 0x1 ;  /* 0x000000010d0a7836 */ /* 0x000fce0000000000 */
.L_x_302:
[----:B------:R-:W-:-:S03]  /*a7b0*/  UMOV UR4, 0xffffffff ;  /* 0xffffffff00047882 */ /* 0x000fc60000000000 */
[----:B------:R-:W-:Y:S05]  /*a7c0*/  BRA.DIV UR4, `(.L_x_291) ;  /* 0x0000000e04a07947 */ /* 0x000fea000b800000 */
[----:B------:R-:W-:-:S13]  /*a7d0*/  ELECT P6, URZ, PT ;  /* 0x00000000003f782f */ /* 0x000fda00038c0000 */
.L_x_313:
[----:B------:R-:W0:Y:S01]  /*a7e0*/  LDC R4, c[0x0][0x28c] ;  /* 0x0000a300ff047b82 */ /* 0x000e220000000800 */
[----:B------:R-:W-:Y:S01]  /*a7f0*/  BSSY B1, `(.L_x_292) ;  /* 0x0000037000017945 */ /* 0x000fe20003800000 */
[----:B0-----:R-:W-:-:S13]  /*a800*/  ISETP.LT.OR P6, PT, R4, 0x1, !P6 ;  /* 0x000000010400780c */ /* 0x001fda00077c1670 */
[----:B------:R-:W-:Y:S05]  /*a810*/  @P6 BRA `(.L_x_293) ;  /* 0x0000000000d06947 */ /* 0x000fea0003800000 */
[----:B------:R-:W-:Y:S02]  /*a820*/  IMAD.SHL.U32 R14, R9, 0x100, RZ ;  /* 0x00000100090e7824 */ /* 0x000fe400078e00ff */
[----:B------:R-:W-:Y:S02]  /*a830*/  IMAD.SHL.U32 R15, R7, 0x80, RZ ;  /* 0x00000080070f7824 */ /* 0x000fe400078e00ff */
[----:B------:R-:W-:Y:S02]  /*a840*/  IMAD.MOV.U32 R20, RZ, RZ, RZ ;  /* 0x000000ffff147224 */ /* 0x000fe400078e00ff */
[----:B------:R-:W-:Y:S02]  /*a850*/  IMAD.MOV.U32 R4, RZ, RZ, R10 ;  /* 0x000000ffff047224 */ /* 0x000fe400078e000a */
[----:B------:R-:W-:Y:S02]  /*a860*/  IMAD.MOV.U32 R5, RZ, RZ, R3 ;  /* 0x000000ffff057224 */ /* 0x000fe400078e0003 */
[----:B------:R-:W-:-:S07]  /*a870*/  IMAD.MOV.U32 R6, RZ, RZ, R0 ;  /* 0x000000ffff067224 */ /* 0x000fce00078e0000 */
.L_x_297:
[----:B------:R-:W0:Y:S01]  /*a880*/  S2R R12, SR_CgaCtaId ;  /* 0x00000000000c7919 */ /* 0x000e220000008800 */
[----:B------:R-:W-:Y:S01]  /*a890*/  MOV R7, 0x400 ;  /* 0x0000040000077802 */ /* 0x000fe20000000f00 */
[----:B------:R-:W1:Y:S03]  /*a8a0*/  @!P2 LDC R9, c[0x0][0x500] ;  /* 0x00014000ff09ab82 */ /* 0x000e660000000800 */
[----:B0-----:R-:W-:Y:S02]  /*a8b0*/  LEA R21, R12, R7, 0x18 ;  /* 0x000000070c157211 */ /* 0x001fe400078ec0ff */
[----:B------:R-:W-:-:S03]  /*a8c0*/  SHF.L.U32 R7, R5, 0x1f, RZ ;  /* 0x0000001f05077819 */ /* 0x000fc600000006ff */
[----:B------:R-:W-:-:S04]  /*a8d0*/  IMAD R12, R6, 0x8, R21 ;  /* 0x00000008060c7824 */ /* 0x000fc800078e0215 */
[----:B------:R-:W0:Y:S02]  /*a8e0*/  SYNCS.PHASECHK.TRANS64.TRYWAIT P1, [R12+URZ+0x20], R7 ;  /* 0x000020070c0075a7 */ /* 0x000e24000802017f */
[----:B01----:R-:W-:Y:S05]  /*a8f0*/  @!P1 BRA `(.L_x_294) ;  /* 0x0000000c00749947 */ /* 0x003fea0003800000 */
.L_x_314:
[----:B0-----:R-:W-:Y:S01]  /*a900*/  PRMT R7, R18, 0x9910, RZ ;  /* 0x0000991012077816 */ /* 0x001fe200000000ff */
[----:B------:R0:W-:Y:S03]  /*a910*/  @!P2 SYNCS.ARRIVE.TRANS64 RZ, [R12+URZ], R9 ;  /* 0x000000090cffa9a7 */ /* 0x0001e6000800003f */
[----:B------:R-:W-:-:S13]  /*a920*/  ISETP.NE.AND P1, PT, R7, 0x2, PT ;  /* 0x000000020700780c */ /* 0x000fda0003f25270 */
[----:B0-----:R-:W-:Y:S05]  /*a930*/  @P1 BRA `(.L_x_295) ;  /* 0x0000000000041947 */ /* 0x001fea0003800000 */
[----:B------:R-:W-:Y:S01]  /*a940*/  BPT.TRAP 0x1 ;  /* 0x000000040000795c */ /* 0x000fe20000300000 */
.L_x_295:
[----:B------:R-:W-:Y:S05]  /*a950*/  @P0 BRA `(.L_x_296) ;  /* 0x0000000000040947 */ /* 0x000fea0003800000 */
[----:B------:R-:W-:Y:S01]  /*a960*/  BPT.TRAP 0x1 ;  /* 0x000000040000795c */ /* 0x000fe20000300000 */
.L_x_296:
[--C-:B------:R-:W-:Y:S01]  /*a970*/  IMAD R7, R6, 0x4000, R21.reuse ;  /* 0x0000400006077824 */ /* 0x100fe200078e0215 */
[----:B------:R-:W-:Y:S01]  /*a980*/  R2UR UR9, R12 ;  /* 0x000000000c0972ca */ /* 0x000fe200000e0000 */
[----:B------:R-:W-:Y:S01]  /*a990*/  IMAD R21, R6, 0x8000, R21 ;  /* 0x0000800006157824 */ /* 0x000fe200078e0215 */
[----:B------:R-:W-:Y:S01]  /*a9a0*/  UIADD3 UR4, UP0, UR22, 0xf0, URZ ;  /* 0x000000f016047890 */ /* 0x000fe2000ff1e03f */
[----:B------:R-:W-:Y:S01]  /*a9b0*/  VIADD R4, R4, 0xffffffff ;  /* 0xffffffff04047836 */ /* 0x000fe20000000000 */
[----:B------:R-:W-:Y:S01]  /*a9c0*/  R2UR UR5, R7 ;  /* 0x00000000070572ca */ /* 0x000fe200000e0000 */
[----:B------:R-:W-:Y:S01]  /*a9d0*/  UIADD3 UR24, UP1, UR22, 0x1f0, URZ ;  /* 0x000001f016187890 */ /* 0x000fe2000ff3e03f */
[----:B------:R-:W-:Y:S01]  /*a9e0*/  R2UR UR8, R21 ;  /* 0x00000000150872ca */ /* 0x000fe200000e0000 */
[----:B------:R-:W-:Y:S01]  /*a9f0*/  VIADD R6, R6, 0x1 ;  /* 0x0000000106067836 */ /* 0x000fe20000000000 */
[----:B------:R-:W-:Y:S01]  /*aa00*/  R2UR UR11, R15 ;  /* 0x000000000f0b72ca */ /* 0x000fe200000e0000 */
[----:B------:R-:W-:Y:S01]  /*aa10*/  UIADD3.X UR25, URZ, UR23, URZ, UP1, !UPT ;  /* 0x000000173f197290 */ /* 0x000fe20008ffe43f */
[----:B------:R-:W-:Y:S01]  /*aa20*/  R2UR UR10, R20 ;  /* 0x00000000140a72ca */ /* 0x000fe200000e0000 */
[----:B------:R-:W-:Y:S01]  /*aa30*/  UMOV UR6, 0x0 ;  /* 0x0000000000067882 */ /* 0x000fe20000000000 */
[----:B------:R-:W-:Y:S01]  /*aa40*/  R2UR UR12, R8 ;  /* 0x00000000080c72ca */ /* 0x000fe200000e0000 */
[----:B------:R-:W-:Y:S01]  /*aa50*/  UMOV UR7, 0x10000000 ;  /* 0x1000000000077882 */ /* 0x000fe20000000000 */
[----:B------:R-:W-:Y:S01]  /*aa60*/  R2UR UR19, R14 ;  /* 0x000000000e1372ca */ /* 0x000fe200000e0000 */
[----:B------:R-:W-:Y:S01]  /*aa70*/  VIADD R20, R20, 0x20 ;  /* 0x0000002014147836 */ /* 0x000fe20000000000 */
[----:B------:R-:W-:Y:S01]  /*aa80*/  ISETP.GT.AND P3, PT, R4, 0x1, PT ;  /* 0x000000010400780c */ /* 0x000fe20003f64270 */
[----:B------:R-:W-:Y:S01]  /*aa90*/  UIADD3 UR14, UR5, 0x100, URZ ;  /* 0x00000100050e7890 */ /* 0x000fe2000fffe03f */
[----:B------:R-:W-:Y:S01]  /*aaa0*/  ISETP.NE.AND P1, PT, R6, 0x4, PT ;  /* 0x000000040600780c */ /* 0x000fe20003f25270 */
[----:B------:R-:W-:-:S02]  /*aab0*/  UIADD3.X UR5, URZ, UR23, URZ, UP0, !UPT ;  /* 0x000000173f057290 */ /* 0x000fc400087fe43f */
[----:B------:R-:W-:Y:S01]  /*aac0*/  UIADD3 UR15, UR8, 0x10100, URZ ;  /* 0x00010100080f7890 */ /* 0x000fe2000fffe03f */
[----:B------:R-:W-:Y:S02]  /*aad0*/  SEL R12, RZ, 0x1, P1 ;  /* 0x00000001ff0c7807 */ /* 0x000fe40000800000 */
[----:B------:R-:W-:Y:S01]  /*aae0*/  UMOV UR8, UR14 ;  /* 0x0000000e00087c82 */ /* 0x000fe20008000000 */
[----:B------:R-:W-:Y:S02]  /*aaf0*/  SEL R6, R6, RZ, P1 ;  /* 0x000000ff06067207 */ /* 0x000fe40000800000 */
[----:B------:R-:W-:Y:S01]  /*ab00*/  LOP3.LUT R5, R5, R12, RZ, 0x3c, !PT ;  /* 0x0000000c05057212 */ /* 0x000fe200078e3cff */
[----:B------:R0:W-:Y:S02]  /*ab10*/  UTMALDG.3D [UR8], [UR4], desc[UR6] ;  /* 0x00000608040075b4 */ /* 0x0001e40008011000 */
[----:B0-----:R-:W-:Y:S01]  /*ab20*/  UMOV UR8, UR15 ;  /* 0x0000000f00087c82 */ /* 0x001fe20008000000 */
[----:B------:R-:W-:-:S02]  /*ab30*/  UMOV UR11, UR19 ;  /* 0x00000013000b7c82 */ /* 0x000fc40008000000 */
[----:B------:R0:W-:Y:S02]  /*ab40*/  UTMALDG.3D [UR8], [UR24], desc[UR6] ;  /* 0x00000608180075b4 */ /* 0x0001e40008011000 */
[----:B0-----:R-:W-:Y:S05]  /*ab50*/  @P3 BRA `(.L_x_297) ;  /* 0xfffffffc00483947 */ /* 0x001fea000383ffff */
.L_x_293:
[----:B------:R-:W-:Y:S05]  /*ab60*/  BSYNC B1 ;  /* 0x0000000000017941 */ /* 0x000fea0003800000 */
.L_x_292:
[----:B------:R-:W-:Y:S01]  /*ab70*/  LOP3.LUT P3, RZ, R11, 0xff, RZ, 0xc0, !PT ;  /* 0x000000ff0bff7812 */ /* 0x000fe2000786c0ff */
[----:B------:R-:W-:Y:S01]  /*ab80*/  IMAD.IADD R0, R13, 0x1, R0 ;  /* 0x000000010d007824 */ /* 0x000fe200078e0200 */
[----:B------:R-:W-:Y:S01]  /*ab90*/  IADD3 R16, P4, R16, UR20, RZ ;  /* 0x0000001410107c10 */ /* 0x000fe2000ff9e0ff */
[----:B------:R-:W-:Y:S01]  /*aba0*/  ULDC.64 UR4, c[0x0][0x650] ;  /* 0x0001940000047ab9 */ /* 0x000fe20000000a00 */
[----:B------:R-:W-:Y:S01]  /*abb0*/  BSSY B1, `(.L_x_298) ;  /* 0x000006b000017945 */ /* 0x000fe20003800000 */
[----:B------:R-:W-:Y:S01]  /*abc0*/  IMAD.MOV.U32 R7, RZ, RZ, -0x1 ;  /* 0xffffffffff077424 */ /* 0x000fe200078e00ff */
[----:B------:R-:W-:Y:S01]  /*abd0*/  SHF.R.U32.HI R4, RZ, 0x2, R0 ;  /* 0x00000002ff047819 */ /* 0x000fe20000011600 */
[----:B------:R-:W-:Y:S01]  /*abe0*/  IMAD.MOV.U32 R9, RZ, RZ, -0x1 ;  /* 0xffffffffff097424 */ /* 0x000fe200078e00ff */
[----:B------:R-:W-:Y:S01]  /*abf0*/  ISETP.GT.U32.AND P1, PT, R0, 0x3, PT ;  /* 0x000000030000780c */ /* 0x000fe20003f24070 */
[----:B------:R-:W-:Y:S01]  /*ac00*/  IMAD.MOV.U32 R8, RZ, RZ, -0x1 ;  /* 0xffffffffff087424 */ /* 0x000fe200078e00ff */
[----:B------:R-:W-:-:S02]  /*ac10*/  LOP3.LUT R4, R4, 0x1, RZ, 0xc0, !PT ;  /* 0x0000000104047812 */ /* 0x000fc400078ec0ff */
[----:B------:R-:W-:Y:S01]  /*ac20*/  ISETP.LT.U32.AND P1, PT, R13, 0x4, P1 ;  /* 0x000000040d00780c */ /* 0x000fe20000f21070 */
[----:B------:R-:W0:Y:S01]  /*ac30*/  @P3 S2R R6, SR_CgaCtaId ;  /* 0x0000000000063919 */ /* 0x000e220000008800 */
[----:B------:R-:W-:Y:S02]  /*ac40*/  @P3 MOV R5, 0x400 ;  /* 0x0000040000053802 */ /* 0x000fe40000000f00 */
[----:B------:R-:W-:Y:S02]  /*ac50*/  IADD3.X R17, R17, UR13, RZ, P4, !PT ;  /* 0x0000000d11117c10 */ /* 0x000fe4000a7fe4ff */
[----:B------:R-:W-:Y:S02]  /*ac60*/  ISETP.GE.U32.AND P4, PT, R16, UR4, PT ;  /* 0x0000000410007c0c */ /* 0x000fe4000bf86070 */
[----:B------:R-:W-:Y:S02]  /*ac70*/  LOP3.LUT R0, R0, 0x3, RZ, 0xc0, !PT ;  /* 0x0000000300007812 */ /* 0x000fe400078ec0ff */
[----:B------:R-:W-:-:S02]  /*ac80*/  PRMT R11, RZ, 0x7610, R11 ;  /* 0x00007610ff0b7816 */ /* 0x000fc4000000000b */
[----:B0-----:R-:W-:-:S04]  /*ac90*/  @P3 LEA R5, R6, R5, 0x18 ;  /* 0x0000000506053211 */ /* 0x001fc800078ec0ff */
[----:B------:R0:W-:Y:S01]  /*aca0*/  @P3 SYNCS.ARRIVE.TRANS64.A1T0 RZ, [R5+URZ+0x58], RZ ;  /* 0x000058ff05ff39a7 */ /* 0x0001e2000810003f */
[----:B------:R-:W-:Y:S02]  /*acb0*/  ISETP.NE.U32.AND P3, PT, R4, 0x1, PT ;  /* 0x000000010400780c */ /* 0x000fe40003f65070 */
[----:B------:R-:W-:Y:S02]  /*acc0*/  SEL R4, RZ, 0x1, !P1 ;  /* 0x00000001ff047807 */ /* 0x000fe40004800000 */
[----:B------:R-:W-:Y:S02]  /*acd0*/  ISETP.GE.U32.AND.EX P1, PT, R17, UR5, PT, P4 ;  /* 0x0000000511007c0c */ /* 0x000fe4000bf26140 */
[----:B------:R-:W-:-:S04]  /*ace0*/  ISETP.GT.U32.AND P3, PT, R13, 0x3, !P3 ;  /* 0x000000030d00780c */ /* 0x000fc80005f64070 */
[----:B0-----:R-:W-:-:S04]  /*acf0*/  SEL R5, RZ, 0x1, !P3 ;  /* 0x00000001ff057807 */ /* 0x001fc80005800000 */
[--C-:B------:R-:W-:Y:S02]  /*ad00*/  LOP3.LUT R3, R5, R3, R4.reuse, 0x96, !PT ;  /* 0x0000000305037212 */ /* 0x100fe400078e9604 */
[----:B------:R-:W-:Y:S01]  /*ad10*/  PRMT R4, RZ, 0x7610, R4 ;  /* 0x00007610ff047816 */ /* 0x000fe20000000004 */
[----:B------:R-:W-:Y:S06]  /*ad20*/  @P1 BRA `(.L_x_299) ;  /* 0x00000004004c1947 */ /* 0x000fec0003800000 */
[----:B------:R-:W-:Y:S01]  /*ad30*/  ULDC.64 UR4, c[0x0][0x628] ;  /* 0x00018a0000047ab9 */ /* 0x000fe20000000a00 */
[----:B------:R-:W0:Y:S01]  /*ad40*/  S2R R14, SR_CTAID.X ;  /* 0x00000000000e7919 */ /* 0x000e220000002500 */
[----:B------:R-:W-:Y:S01]  /*ad50*/  ISETP.NE.U32.AND P1, PT, RZ, UR4, PT ;  /* 0x00000004ff007c0c */ /* 0x000fe2000bf25070 */
[----:B------:R-:W-:Y:S01]  /*ad60*/  ULDC UR7, c[0x0][0x630] ;  /* 0x00018c0000077ab9 */ /* 0x000fe20000000800 */
[----:B------:R-:W-:Y:S01]  /*ad70*/  IMAD.MOV.U32 R4, RZ, RZ, R16 ;  /* 0x000000ffff047224 */ /* 0x000fe200078e0010 */
[----:B------:R-:W1:Y:S01]  /*ad80*/  S2R R12, SR_CTAID.Y ;  /* 0x00000000000c7919 */ /* 0x000e620000002600 */
[----:B------:R-:W-:Y:S01]  /*ad90*/  ISETP.NE.AND.EX P1, PT, RZ, UR5, PT, P1 ;  /* 0x00000005ff007c0c */ /* 0x000fe2000bf25310 */
[----:B------:R-:W-:-:S12]  /*ada0*/  IMAD.MOV.U32 R5, RZ, RZ, R17 ;  /* 0x000000ffff057224 */ /* 0x000fd800078e0011 */
[----:B------:R-:W-:Y:S05]  /*adb0*/  @!P1 BRA `(.L_x_300) ;  /* 0x0000000000289947 */ /* 0x000fea0003800000 */
[----:B------:R-:W-:Y:S02]  /*adc0*/  ULDC UR6, c[0x0][0x634] ;  /* 0x00018d0000067ab9 */ /* 0x000fe40000000800 */
[----:B------:R-:W-:-:S05]  /*add0*/  IADD3 R9, P1, R16, UR6, RZ ;  /* 0x0000000610097c10 */ /* 0x000fca000ff3e0ff */
[----:B------:R-:W-:-:S04]  /*ade0*/  IMAD.X R15, RZ, RZ, R17, P1 ;  /* 0x000000ffff0f7224 */ /* 0x000fc800008e0611 */
[----:B------:R-:W-:-:S04]  /*adf0*/  IMAD.WIDE.U32 R6, R15, UR4, RZ ;  /* 0x000000040f067c25 */ /* 0x000fc8000f8e00ff */
[----:B------:R-:W-:-:S04]  /*ae00*/  IMAD.WIDE.U32 R6, P1, R9, UR5, R6 ;  /* 0x0000000509067c25 */ /* 0x000fc8000f820006 */
[----:B------:R-:W-:-:S04]  /*ae10*/  IMAD.WIDE.U32 R8, R9, UR4, RZ ;  /* 0x0000000409087c25 */ /* 0x000fc8000f8e00ff */
[----:B------:R-:W-:Y:S01]  /*ae20*/  IMAD.X R5, RZ, RZ, RZ, P1 ;  /* 0x000000ffff057224 */ /* 0x000fe200008e06ff */
[----:B------:R-:W-:Y:S01]  /*ae30*/  IADD3 RZ, P1, R9, R6, RZ ;  /* 0x0000000609ff7210 */ /* 0x000fe20007f3e0ff */
[----:B------:R-:W-:-:S04]  /*ae40*/  IMAD.MOV.U32 R4, RZ, RZ, R7 ;  /* 0x000000ffff047224 */ /* 0x000fc800078e0007 */
[----:B------:R-:W-:-:S08]  /*ae50*/  IMAD.WIDE.U32.X R4, R15, UR5, R4, P1 ;  /* 0x000000050f047c25 */ /* 0x000fd000088e0404 */
.L_x_300:
[--C-:B------:R-:W-:Y:S01]  /*ae60*/  SHF.R.U64 R8, R4, UR7, R5.reuse ;  /* 0x0000000704087c19 */ /* 0x100fe20008001205 */
[----:B------:R-:W-:Y:S01]  /*ae70*/  ULDC.64 UR4, c[0x0][0x620] ;  /* 0x0001880000047ab9 */ /* 0x000fe20000000a00 */
[----:B------:R-:W-:Y:S01]  /*ae80*/  SHF.R.U32.HI R4, RZ, UR7, R5 ;  /* 0x00000007ff047c19 */ /* 0x000fe20008011605 */
[----:B------:R-:W2:Y:S01]  /*ae90*/  LDC R25, c[0x0][0x144] ;  /* 0x00005100ff197b82 */ /* 0x000ea20000000800 */
[----:B------:R-:W-:Y:S01]  /*aea0*/  IADD3 R7, P1, RZ, -R8, RZ ;  /* 0x80000008ff077210 */ /* 0x000fe20007f3e0ff */
[----:B------:R-:W-:Y:S01]  /*aeb0*/  ULDC.64 UR8, c[0x0][0x640] ;  /* 0x0001900000087ab9 */ /* 0x000fe20000000a00 */
[----:B0-----:R-:W-:Y:S01]  /*aec0*/  I2FP.F32.U32 R9, R14 ;  /* 0x0000000e00097245 */ /* 0x001fe20000201000 */
[----:B------:R-:W-:Y:S02]  /*aed0*/  ULDC UR6, c[0x0][0x608] ;  /* 0x0001820000067ab9 */ /* 0x000fe40000000800 */
[----:B------:R-:W-:Y:S01]  /*aee0*/  IMAD.X R4, RZ, RZ, ~R4, P1 ;  /* 0x000000ffff047224 */ /* 0x000fe200008e0e04 */
[----:B------:R-:W-:Y:S01]  /*aef0*/  ISETP.NE.U32.AND P1, PT, RZ, UR8, PT ;  /* 0x00000008ff007c0c */ /* 0x000fe2000bf25070 */
[----:B------:R-:W0:Y:S02]  /*af00*/  LDC R21, c[0x0][0x148] ;  /* 0x00005200ff157b82 */ /* 0x000e240000000800 */
[----:B------:R-:W-:Y:S01]  /*af10*/  IMAD R6, R4, UR4, RZ ;  /* 0x0000000404067c24 */ /* 0x000fe2000f8e02ff */
[----:B------:R-:W-:Y:S01]  /*af20*/  ISETP.NE.AND.EX P1, PT, RZ, UR9, PT, P1 ;  /* 0x00000009ff007c0c */ /* 0x000fe2000bf25310 */
[----:B------:R-:W-:Y:S01]  /*af30*/  IMAD.WIDE.U32 R4, R7, UR4, R16 ;  /* 0x0000000407047c25 */ /* 0x000fe2000f8e0010 */
[----:B------:R-:W-:-:S03]  /*af40*/  ULDC UR4, c[0x0][0x150] ;  /* 0x0000540000047ab9 */ /* 0x000fc60000000800 */
[----:B------:R-:W-:Y:S02]  /*af50*/  IMAD R7, R7, UR5, R6 ;  /* 0x0000000507077c24 */ /* 0x000fe4000f8e0206 */
[----:B------:R-:W-:Y:S01]  /*af60*/  FMUL R6, R9, UR4 ;  /* 0x0000000409067c20 */ /* 0x000fe20008400000 */
[----:B------:R-:W-:Y:S01]  /*af70*/  ULDC UR4, c[0x0][0x618] ;  /* 0x0001860000047ab9 */ /* 0x000fe20000000800 */
[----:B------:R-:W-:Y:S01]  /*af80*/  ULDC UR5, c[0x0][0x154] ;  /* 0x0000550000057ab9 */ /* 0x000fe20000000800 */
[----:B------:R-:W-:-:S03]  /*af90*/  IMAD.IADD R5, R5, 0x1, R7 ;  /* 0x0000000105057824 */ /* 0x000fc600078e0207 */
[----:B------:R-:W3:Y:S02]  /*afa0*/  F2I.U32.TRUNC.NTZ R6, R6 ;  /* 0x0000000600067305 */ /* 0x000ee4000020f000 */
[----:B------:R-:W-:Y:S02]  /*afb0*/  SHF.R.U64 R9, R4, UR4, R5 ;  /* 0x0000000404097c19 */ /* 0x000fe40008001205 */
[----:B-1----:R-:W-:-:S05]  /*afc0*/  I2FP.F32.U32 R4, R12 ;  /* 0x0000000c00047245 */ /* 0x002fca0000201000 */
[----:B------:R-:W-:Y:S01]  /*afd0*/  FMUL R22, R4, UR5 ;  /* 0x0000000504167c20 */ /* 0x000fe20008400000 */
[----:B------:R-:W-:Y:S01]  /*afe0*/  SHF.R.U32.HI R4, RZ, UR4, R5 ;  /* 0x00000004ff047c19 */ /* 0x000fe20008011605 */
[----:B------:R-:W-:-:S03]  /*aff0*/  ULDC UR4, c[0x0][0x658] ;  /* 0x0001960000047ab9 */ /* 0x000fc60000000800 */
[--C-:B------:R-:W-:Y:S01]  /*b000*/  SHF.R.U64 R20, R9, UR6, R4.reuse ;  /* 0x0000000609147c19 */ /* 0x100fe20008001204 */
[----:B------:R-:W1:Y:S01]  /*b010*/  F2I.U32.TRUNC.NTZ R22, R22 ;  /* 0x0000001600167305 */ /* 0x000e62000020f000 */
[----:B------:R-:W-:Y:S01]  /*b020*/  SHF.R.U32.HI R5, RZ, UR6, R4 ;  /* 0x00000006ff057c19 */ /* 0x000fe20008011604 */
[----:B---3--:R-:W-:-:S03]  /*b030*/  IMAD.MOV R6, RZ, RZ, -R6 ;  /* 0x000000ffff067224 */ /* 0x008fc600078e0a06 */
[--C-:B------:R-:W-:Y:S01]  /*b040*/  SHF.R.U64 R15, R20, UR4, R5.reuse ;  /* 0x00000004140f7c19 */ /* 0x100fe20008001205 */
[----:B--2---:R-:W-:Y:S01]  /*b050*/  IMAD R14, R25, R6, R14 ;  /* 0x00000006190e7224 */ /* 0x004fe200078e020e */
[----:B------:R-:W-:-:S03]  /*b060*/  SHF.R.U32.HI R23, RZ, UR4, R5 ;  /* 0x00000004ff177c19 */ /* 0x000fc60008011605 */
[----:B------:R-:W-:Y:S02]  /*b070*/  IMAD.MOV.U32 R4, RZ, RZ, R15 ;  /* 0x000000ffff047224 */ /* 0x000fe400078e000f */
[----:B------:R-:W-:Y:S01]  /*b080*/  IMAD.MOV.U32 R5, RZ, RZ, R23 ;  /* 0x000000ffff057224 */ /* 0x000fe200078e0017 */
[----:B-1----:R-:W-:Y:S06]  /*b090*/  @!P1 BRA `(.L_x_301) ;  /* 0x0000000000289947 */ /* 0x002fec0003800000 */
[----:B------:R-:W-:Y:S02]  /*b0a0*/  ULDC UR4, c[0x0][0x64c] ;  /* 0x0001930000047ab9 */ /* 0x000fe40000000800 */
[----:B------:R-:W-:-:S05]  /*b0b0*/  IADD3 R5, P1, R15, UR4, RZ ;  /* 0x000000040f057c10 */ /* 0x000fca000ff3e0ff */
[----:B------:R-:W-:-:S04]  /*b0c0*/  IMAD.X R23, RZ, RZ, R23, P1 ;  /* 0x000000ffff177224 */ /* 0x000fc800008e0617 */
[----:B------:R-:W-:-:S04]  /*b0d0*/  IMAD.WIDE.U32 R6, R23, UR8, RZ ;  /* 0x0000000817067c25 */ /* 0x000fc8000f8e00ff */
[----:B------:R-:W-:-:S04]  /*b0e0*/  IMAD.WIDE.U32 R6, P1, R5, UR9, R6 ;  /* 0x0000000905067c25 */ /* 0x000fc8000f820006 */
[----:B------:R-:W-:-:S04]  /*b0f0*/  IMAD.WIDE.U32 R4, R5, UR8, RZ ;  /* 0x0000000805047c25 */ /* 0x000fc8000f8e00ff */
[----:B------:R-:W-:Y:S01]  /*b100*/  IMAD.MOV.U32 R4, RZ, RZ, R7 ;  /* 0x000000ffff047224 */ /* 0x000fe200078e0007 */
[----:B------:R-:W-:Y:S01]  /*b110*/  IADD3 RZ, P3, R5, R6, RZ ;  /* 0x0000000605ff7210 */ /* 0x000fe20007f7e0ff */
[----:B------:R-:W-:-:S04]  /*b120*/  IMAD.X R5, RZ, RZ, RZ, P1 ;  /* 0x000000ffff057224 */ /* 0x000fc800008e06ff */
[----:B------:R-:W-:-:S08]  /*b130*/  IMAD.WIDE.U32.X R4, R23, UR9, R4, P3 ;  /* 0x0000000917047c25 */ /* 0x000fd000098e0404 */
.L_x_301:
[----:B------:R-:W-:Y:S01]  /*b140*/  ISETP.NE.AND P1, PT, R2, 0x1, PT ;  /* 0x000000010200780c */ /* 0x000fe20003f25270 */
[----:B------:R-:W-:Y:S01]  /*b150*/  ULDC UR4, c[0x0][0x648] ;  /* 0x0001920000047ab9 */ /* 0x000fe20000000800 */
[----:B------:R-:W-:Y:S01]  /*b160*/  LOP3.LUT R20, R20, UR17, RZ, 0xc0, !PT ;  /* 0x0000001114147c12 */ /* 0x000fe2000f8ec0ff */
[----:B------:R-:W-:Y:S01]  /*b170*/  IMAD.MOV R22, RZ, RZ, -R22 ;  /* 0x000000ffff167224 */ /* 0x000fe200078e0a16 */
[----:B------:R-:W-:Y:S01]  /*b180*/  SHF.R.U64 R5, R4, UR4, R5 ;  /* 0x0000000404057c19 */ /* 0x000fe20008001205 */
[----:B------:R-:W-:Y:S01]  /*b190*/  ULDC UR4, c[0x0][0x638] ;  /* 0x00018e0000047ab9 */ /* 0x000fe20000000800 */
[----:B------:R-:W-:Y:S01]  /*b1a0*/  LOP3.LUT R6, R9, UR16, RZ, 0xc0, !PT ;  /* 0x0000001009067c12 */ /* 0x000fe2000f8ec0ff */
[----:B------:R-:W-:Y:S02]  /*b1b0*/  ULDC UR5, c[0x0][0x610] ;  /* 0x0001840000057ab9 */ /* 0x000fe40000000800 */
[----:B------:R-:W-:Y:S02]  /*b1c0*/  IMAD.MOV R4, RZ, RZ, -R5 ;  /* 0x000000ffff047224 */ /* 0x000fe400078e0a05 */
[----:B------:R-:W-:-:S02]  /*b1d0*/  IMAD R5, R5, UR18, R20 ;  /* 0x0000001205057c24 */ /* 0x000fc4000f8e0214 */
[----:B0-----:R-:W-:Y:S02]  /*b1e0*/  @P1 IMAD R14, R21, R22, R12 ;  /* 0x00000016150e1224 */ /* 0x001fe400078e020c */
[----:B------:R-:W-:Y:S01]  /*b1f0*/  IMAD R15, R4, UR4, R15 ;  /* 0x00000004040f7c24 */ /* 0x000fe2000f8e020f */
[----:B------:R-:W-:Y:S01]  /*b200*/  ULDC UR4, c[0x0][0x600] ;  /* 0x0001800000047ab9 */ /* 0x000fe20000000800 */
[----:B------:R-:W-:Y:S02]  /*b210*/  IMAD R14, R5, UR5, R14 ;  /* 0x00000005050e7c24 */ /* 0x000fe4000f8e020e */
[----:B------:R-:W-:Y:S02]  /*b220*/  IMAD R15, R15, UR4, R6 ;  /* 0x000000040f0f7c24 */ /* 0x000fe4000f8e0206 */
[----:B------:R-:W-:-:S03]  /*b230*/  IMAD.MOV.U32 R4, RZ, RZ, 0x1 ;  /* 0x00000001ff047424 */ /* 0x000fc600078e00ff */
[----:B------:R-:W-:Y:S02]  /*b240*/  SEL R9, R15, R14, !P1 ;  /* 0x0000000e0f097207 */ /* 0x000fe40004800000 */
[----:B------:R-:W-:-:S07]  /*b250*/  SEL R7, R14, R15, !P1 ;  /* 0x0000000f0e077207 */ /* 0x000fce0004800000 */
.L_x_299:
[----:B------:R-:W-:Y:S05]  /*b260*/  BSYNC B1 ;  /* 0x0000000000017941 */ /* 0x000fea0003800000 */
.L_x_298:
[----:B------:R-:W-:-:S13]  /*b270*/  LOP3.LUT P1, RZ, R4, 0xff, RZ, 0xc0, !PT ;  /* 0x000000ff04ff7812 */ /* 0x000fda000782c0ff */
[----:B------:R-:W-:Y:S05]  /*b280*/  @P1 BRA `(.L_x_302) ;  /* 0xfffffff400481947 */ /* 0x000fea000383ffff */
[----:B------:R-:W-:Y:S05]  /*b290*/  BSYNC B0 ;  /* 0x0000000000007941 */ /* 0x000fea0003800000 */
.L_x_290:
[----:B------:R-:W-:-:S03]  /*b2a0*/  UMOV UR4, 0xffffffff ;  /* 0xffffffff00047882 */ /* 0x000fc60000000000 */
[----:B------:R-:W-:Y:S05]  /*b2b0*/  BRA.DIV UR4, `(.L_x_303) ;  /* 0x0000000604187947 */ /* 0x000fea000b800000 */
[----:B------:R-:W-:-:S13]  /*b2c0*/  ELECT P6, URZ, PT ;  /* 0x00000000003f782f */ /* 0x000fda00038c0000 */
.L_x_317:
[----:B------:R-:W-:Y:S04]  /*b2d0*/  BSSY B0, `(.L_x_304) ;  /* 0x000002b000007945 */ /* 0x000fe80003800000 */
[----:B------:R-:W-:Y:S05]  /*b2e0*/  @!P6 BRA `(.L_x_305) ;  /* 0x0000000000a4e947 */ /* 0x000fea0003800000 */
[----:B------:R-:W-:-:S04]  /*b2f0*/  LOP3.LUT R19, R19, 0x2, RZ, 0xfc, !PT ;  /* 0x0000000213137812 */ /* 0x000fc800078efcff */
[----:B------:R-:W-:-:S13]  /*b300*/  ISETP.NE.AND P0, PT, R19, 0x3, PT ;  /* 0x000000031300780c */ /* 0x000fda0003f05270 */
[----:B------:R-:W-:Y:S05]  /*b310*/  @!P0 BRA `(.L_x_306) ;  /* 0x0000000000048947 */ /* 0x000fea0003800000 */
[----:B------:R-:W-:Y:S01]  /*b320*/  BPT.TRAP 0x1 ;  /* 0x000000040000795c */ /* 0x000fe20000300000 */
.L_x_306:
[----:B------:R-:W0:Y:S01]  /*b330*/  S2R R5, SR_CgaCtaId ;  /* 0x0000000000057919 */ /* 0x000e220000008800 */
[----:B------:R-:W-:Y:S02]  /*b340*/  MOV R2, 0x400 ;  /* 0x0000040000027802 */ /* 0x000fe40000000f00 */
[----:B------:R-:W-:Y:S02]  /*b350*/  SHF.L.U32 R4, R3, 0x1f, RZ ;  /* 0x0000001f03047819 */ /* 0x000fe400000006ff */
[----:B0-----:R-:W-:-:S05]  /*b360*/  LEA R5, R5, R2, 0x18 ;  /* 0x0000000205057211 */ /* 0x001fca00078ec0ff */
[----:B------:R-:W-:-:S04]  /*b370*/  VIADD R5, R5, 0x20 ;  /* 0x0000002005057836 */ /* 0x000fc80000000000 */
[C---:B------:R-:W-:Y:S02]  /*b380*/  IMAD R7, R0.reuse, 0x8, R5 ;  /* 0x0000000800077824 */ /* 0x040fe400078e0205 */
[----:B------:R-:W-:Y:S02]  /*b390*/  VIADD R0, R0, 0x1 ;  /* 0x0000000100007836 */ /* 0x000fe40000000000 */
[----:B------:R-:W0:Y:S03]  /*b3a0*/  SYNCS.PHASECHK.TRANS64.TRYWAIT P0, [R7+URZ], R4 ;  /* 0x00000004070075a7 */ /* 0x000e26000800017f */
[----:B------:R-:W-:-:S04]  /*b3b0*/  ISETP.NE.AND P1, PT, R0, 0x4, PT ;  /* 0x000000040000780c */ /* 0x000fc80003f25270 */
[----:B------:R-:W-:Y:S02]  /*b3c0*/  SEL R2, RZ, 0x1, P1 ;  /* 0x00000001ff027807 */ /* 0x000fe40000800000 */
[----:B------:R-:W-:Y:S02]  /*b3d0*/  SEL R0, R0, RZ, P1 ;  /* 0x000000ff00007207 */ /* 0x000fe40000800000 */
[----:B------:R-:W-:-:S03]  /*b3e0*/  LOP3.LUT R9, R3, R2, RZ, 0x3c, !PT ;  /* 0x0000000203097212 */ /* 0x000fc600078e3cff */
[----:B------:R-:W-:Y:S01]  /*b3f0*/  IMAD R6, R0, 0x8, R5 ;  /* 0x0000000800067824 */ /* 0x000fe200078e0205 */
[----:B------:R-:W-:Y:S01]  /*b400*/  SHF.L.U32 R3, R9, 0x1f, RZ ;  /* 0x0000001f09037819 */ /* 0x000fe200000006ff */
[----:B0-----:R-:W-:Y:S06]  /*b410*/  @!P0 BRA `(.L_x_307) ;  /* 0x0000000000e08947 */ /* 0x001fec0003800000 */
.L_x_318:
[----:B------:R-:W1:Y:S01]  /*b420*/  SYNCS.PHASECHK.TRANS64.TRYWAIT P0, [R6+URZ], R3 ;  /* 0x00000003060075a7 */ /* 0x000e62000800017f */
[----:B------:R-:W-:-:S05]  /*b430*/  VIADD R0, R0, 0x1 ;  /* 0x0000000100007836 */ /* 0x000fca0000000000 */
[----:B------:R-:W-:-:S04]  /*b440*/  ISETP.NE.AND P1, PT, R0, 0x4, PT ;  /* 0x000000040000780c */ /* 0x000fc80003f25270 */
[----:B------:R-:W-:Y:S02]  /*b450*/  SEL R2, RZ, 0x1, P1 ;  /* 0x00000001ff027807 */ /* 0x000fe40000800000 */
[----:B------:R-:W-:Y:S02]  /*b460*/  SEL R0, R0, RZ, P1 ;  /* 0x000000ff00007207 */ /* 0x000fe40000800000 */
[----:B------:R-:W-:-:S03]  /*b470*/  LOP3.LUT R9, R9, R2, RZ, 0x3c, !PT ;  /* 0x0000000209097212 */ /* 0x000fc600078e3cff */
[----:B0-----:R-:W-:Y:S01]  /*b480*/  IMAD R7, R0, 0x8, R5 ;  /* 0x0000000800077824 */ /* 0x001fe200078e0205 */
[----:B------:R-:W-:Y:S01]  /*b490*/  SHF.L.U32 R4, R9, 0x1f, RZ ;  /* 0x0000001f09047819 */ /* 0x000fe200000006ff */
[----:B-1----:R-:W-:Y:S06]  /*b4a0*/  @!P0 BRA `(.L_x_308) ;  /* 0x0000000000d08947 */ /* 0x002fec0003800000 */
.L_x_319:
[----:B------:R-:W1:Y:S01]  /*b4b0*/  SYNCS.PHASECHK.TRANS64.TRYWAIT P0, [R7+URZ], R4 ;  /* 0x00000004070075a7 */ /* 0x000e62000800017f */
[----:B------:R-:W-:-:S05]  /*b4c0*/  VIADD R0, R0, 0x1 ;  /* 0x0000000100007836 */ /* 0x000fca0000000000 */
[----:B------:R-:W-:-:S04]  /*b4d0*/  ISETP.NE.AND P1, PT, R0, 0x4, PT ;  /* 0x000000040000780c */ /* 0x000fc80003f25270 */
[----:B------:R-:W-:Y:S02]  /*b4e0*/  SEL R2, RZ, 0x1, P1 ;  /* 0x00000001ff027807 */ /* 0x000fe40000800000 */
[----:B------:R-:W-:Y:S02]  /*b4f0*/  SEL R0, R0, RZ, P1 ;  /* 0x000000ff00007207 */ /* 0x000fe40000800000 */
[----:B------:R-:W-:Y:S01]  /*b500*/  LOP3.LUT R2, R9, R2, RZ, 0x3c, !PT ;  /* 0x0000000209027212 */ /* 0x000fe200078e3cff */
[----:B-1----:R-:W-:Y:S06]  /*b510*/  @!P0 BRA `(.L_x_309) ;  /* 0x0000000000c88947 */ /* 0x002fec0003800000 */
.L_x_320:
[----:B------:R-:W-:Y:S01]  /*b520*/  IMAD R5, R0, 0x8, R5 ;  /* 0x0000000800057824 */ /* 0x000fe200078e0205 */
[----:B------:R-:W-:-:S07]  /*b530*/  SHF.L.U32 R0, R2, 0x1f, RZ ;  /* 0x0000001f02007819 */ /* 0x000fce00000006ff */
.L_x_310:
[----:B--2---:R2:W3:Y:S02]  /*b540*/  SYNCS.PHASECHK.TRANS64.TRYWAIT P0, [R5+URZ], R0 ;  /* 0x00000000050075a7 */ /* 0x0044e4000800017f */
[----:B---3--:R-:W-:Y:S05]  /*b550*/  @!P0 NANOSLEEP.SYNCS 0x989680 ;  /* 0x009896800000895d */ /* 0x008fea0003900000 */
[----:B------:R-:W3:Y:S02]  /*b560*/  @!P0 SYNCS.PHASECHK.TRANS64 P0, [R5+URZ], R0 ;  /* 0x00000000050085a7 */ /* 0x000ee4000800007f */
[----:B---3--:R-:W-:Y:S05]  /*b570*/  @!P0 BRA `(.L_x_310) ;  /* 0xfffffffc00f08947 */ /* 0x008fea000383ffff */
.L_x_305:
[----:B------:R-:W-:Y:S05]  /*b580*/  BSYNC B0 ;  /* 0x0000000000007941 */ /* 0x000fea0003800000 */
.L_x_304:
[----:B------:R-:W-:Y:S05]  /*b590*/  EXIT ;  /* 0x000000000000794d */ /* 0x000fea0003800000 */
.L_x_17:
[----:B---3--:R3:W4:Y:S02]  /*b5a0*/  SYNCS.PHASECHK.TRANS64.TRYWAIT P1, [R3+URZ], R0 ;  /* 0x00000000030075a7 */ /* 0x008724000802017f */
[----:B----4-:R-:W-:Y:S05]  /*b5b0*/  @!P1 NANOSLEEP.SYNCS 0x989680 ;  /* 0x009896800000995d */ /* 0x010fea0003900000 */
[----:B------:R-:W4:Y:S02]  /*b5c0*/  @!P1 SYNCS.PHASECHK.TRANS64 P1, [R3+URZ], R0 ;  /* 0x00000000030095a7 */ /* 0x000f24000802007f */
[----:B----4-:R-:W-:Y:S05]  /*b5d0*/  @!P1 BRA `(.L_x_17) ;  /* 0xfffffffc00f09947 */ /* 0x010fea000383ffff */
[----:B------:R-:W-:Y:S05]  /*b5e0*/  BRA `(.L_x_16) ;  /* 0xffffff5c00087947 */ /* 0x000fea000383ffff */
.L_x_22:
[----:B-1----:R-:W-:-:S04]  /*b5f0*/  IMAD.U32 R4, RZ, RZ, UR8 ;  /* 0x00000008ff047e24 */ /* 0x002fc8000f8e00ff */
[----:B------:R1:W2:Y:S03]  /*b600*/  SYNCS.PHASECHK.TRANS64.TRYWAIT P1, [R4+URZ], R3 ;  /* 0x00000003040075a7 */ /* 0x0002a6000802017f */
[----:B--2---:R-:W-:Y:S05]  /*b610*/  @!P1 NANOSLEEP.SYNCS 0x989680 ;  /* 0x009896800000995d */ /* 0x004fea0003900000 */
[----:B------:R-:W2:Y:S02]  /*b620*/  @!P1 SYNCS.PHASECHK.TRANS64 P1, [R4+URZ], R3 ;  /* 0x00000003040095a7 */ /* 0x000ea4000802007f */
[----:B--2---:R-:W-:Y:S05]  /*b630*/  @!P1 BRA `(.L_x_22) ;  /* 0xfffffffc00ec9947 */ /* 0x004fea000383ffff */
[----:B------:R-:W-:Y:S05]  /*b640*/  BRA `(.L_x_21) ;  /* 0xffffff5c00f47947 */ /* 0x000fea000383ffff */
.L_x_291:
[----:B------:R-:W-:Y:S01]  /*b650*/  BSSY B1, `(.L_x_311) ;  /* 0x0000006000017945 */ /* 0x000fe20003800000 */
[----:B------:R-:W-:-:S07]  /*b660*/  IMAD.MOV.U32 R15, RZ, RZ, -0x1 ;  /* 0xffffffffff0f7424 */ /* 0x000fce00078e00ff */
[----:B------:R-:W-:Y:S05]  /*b670*/  WARPSYNC.COLLECTIVE R15, `(.L_x_312) ;  /* 0x000000000f0c7348 */ /* 0x000fea0003c00000 */
[----:B------:R-:W-:Y:S02]  /*b680*/  ELECT P6, UR62, PT ;  /* 0x00000000003e782f */ /* 0x000fe400038c0000 */
[----:B------:R-:W-:Y:S01]  /*b690*/  MOV R14, UR62 ;  /* 0x0000003e000e7c02 */ /* 0x000fe20008000f00 */
[----:B------:R-:W-:Y:S10]  /*b6a0*/  ENDCOLLECTIVE ;  /* 0x000000000000791b */ /* 0x000ff40003800000 */
.L_x_312:
[----:B------:R-:W-:Y:S05]  /*b6b0*/  BSYNC B1 ;  /* 0x0000000000017941 */ /* 0x000fea0003800000 */
.L_x_311:
[----:B------:R-:W-:Y:S05]  /*b6c0*/  BRA `(.L_x_313) ;  /* 0xfffffff000447947 */ /* 0x000fea000383ffff */
.L_x_294:
[----:B0-----:R0:W1:Y:S02]  /*b6d0*/  SYNCS.PHASECHK.TRANS64.TRYWAIT P1, [R12+URZ+0x20], R7 ;  /* 0x000020070c0075a7 */ /* 0x001064000802017f */
[----:B-1----:R-:W-:Y:S05]  /*b6e0*/  @!P1 NANOSLEEP.SYNCS 0x989680 ;  /* 0x009896800000995d */ /* 0x002fea0003900000 */
[----:B------:R-:W1:Y:S02]  /*b6f0*/  @!P1 SYNCS.PHASECHK.TRANS64 P1, [R12+URZ+0x20], R7 ;  /* 0x000020070c0095a7 */ /* 0x000e64000802007f */
[----:B-1----:R-:W-:Y:S05]  /*b700*/  @!P1 BRA `(.L_x_294) ;  /* 0xfffffffc00f09947 */ /* 0x002fea000383ffff */
[----:B------:R-:W-:Y:S05]  /*b710*/  BRA `(.L_x_314) ;  /* 0xfffffff000787947 */ /* 0x000fea000383ffff */
.L_x_303:
[----:B------:R-:W-:Y:S01]  /*b720*/  BSSY B0, `(.L_x_315) ;  /* 0x0000006000007945 */ /* 0x000fe20003800000 */
[----:B------:R-:W-:-:S07]  /*b730*/  IMAD.MOV.U32 R15, RZ, RZ, -0x1 ;  /* 0xffffffffff0f7424 */ /* 0x000fce00078e00ff */
[----:B------:R-:W-:Y:S05]  /*b740*/  WARPSYNC.COLLECTIVE R15, `(.L_x_316) ;  /* 0x000000000f0c7348 */ /* 0x000fea0003c00000 */
[----:B------:R-:W-:Y:S02]  /*b750*/  ELECT P6, UR62, PT ;  /* 0x00000000003e782f */ /* 0x000fe400038c0000 */
[----:B------:R-:W-:Y:S01]  /*b760*/  MOV R14, UR62 ;  /* 0x0000003e000e7c02 */ /* 0x000fe20008000f00 */
[----:B------:R-:W-:Y:S10]  /*b770*/  ENDCOLLECTIVE ;  /* 0x000000000000791b */ /* 0x000ff40003800000 */
.L_x_316:
[----:B------:R-:W-:Y:S05]  /*b780*/  BSYNC B0 ;  /* 0x0000000000007941 */ /* 0x000fea0003800000 */
.L_x_315:
[----:B------:R-:W-:Y:S05]  /*b790*/  BRA `(.L_x_317) ;  /* 0xfffffff800cc7947 */ /* 0x000fea000383ffff */
.L_x_307:
[----:B0-----:R0:W1:Y:S02]  /*b7a0*/  SYNCS.PHASECHK.TRANS64.TRYWAIT P0, [R7+URZ], R4 ;  /* 0x00000004070075a7 */ /* 0x001064000800017f */
[----:B-1----:R-:W-:Y:S05]  /*b7b0*/  @!P0 NANOSLEEP.SYNCS 0x989680 ;  /* 0x009896800000895d */ /* 0x002fea0003900000 */
[----:B------:R-:W1:Y:S02]  /*b7c0*/  @!P0 SYNCS.PHASECHK.TRANS64 P0, [R7+URZ], R4 ;  /* 0x00000004070085a7 */ /* 0x000e64000800007f */
[----:B-1----:R-:W-:Y:S05]  /*b7d0*/  @!P0 BRA `(.L_x_307) ;  /* 0xfffffffc00f08947 */ /* 0x002fea000383ffff */
[----:B------:R-:W-:Y:S05]  /*b7e0*/  BRA `(.L_x_318) ;  /* 0xfffffffc000c7947 */ /* 0x000fea000383ffff */
.L_x_308:
[----:B0-----:R0:W1:Y:S02]  /*b7f0*/  SYNCS.PHASECHK.TRANS64.TRYWAIT P0, [R6+URZ], R3 ;  /* 0x00000003060075a7 */ /* 0x001064000800017f */
[----:B-1----:R-:W-:Y:S05]  /*b800*/  @!P0 NANOSLEEP.SYNCS 0x989680 ;  /* 0x009896800000895d */ /* 0x002fea0003900000 */
[----:B------:R-:W1:Y:S02]  /*b810*/  @!P0 SYNCS.PHASECHK.TRANS64 P0, [R6+URZ], R3 ;  /* 0x00000003060085a7 */ /* 0x000e64000800007f */
[----:B-1----:R-:W-:Y:S05]  /*b820*/  @!P0 BRA `(.L_x_308) ;  /* 0xfffffffc00f08947 */ /* 0x002fea000383ffff */
[----:B------:R-:W-:Y:S05]  /*b830*/  BRA `(.L_x_319) ;  /* 0xfffffffc001c7947 */ /* 0x000fea000383ffff */
.L_x_309:
[----:B-1----:R1:W2:Y:S02]  /*b840*/  SYNCS.PHASECHK.TRANS64.TRYWAIT P0, [R7+URZ], R4 ;  /* 0x00000004070075a7 */ /* 0x0022a4000800017f */
[----:B--2---:R-:W-:Y:S05]  /*b850*/  @!P0 NANOSLEEP.SYNCS 0x989680 ;  /* 0x009896800000895d */ /* 0x004fea0003900000 */
[----:B------:R-:W2:Y:S02]  /*b860*/  @!P0 SYNCS.PHASECHK.TRANS64 P0, [R7+URZ], R4 ;  /* 0x00000004070085a7 */ /* 0x000ea4000800007f */
[----:B--2---:R-:W-:Y:S05]  /*b870*/  @!P0 BRA `(.L_x_309) ;  /* 0xfffffffc00f08947 */ /* 0x004fea000383ffff */
[----:B------:R-:W-:Y:S05]  /*b880*/  BRA `(.L_x_320) ;  /* 0xfffffffc00247947 */ /* 0x000fea000383ffff */
.L_x_321:
[----:B------:R-:W-:-:S00]  /*b890*/  BRA `(.L_x_321) ;  /* 0xfffffffc00fc7947 */ /* 0x000fc0000383ffff */
[----:B------:R-:W-:-:S00]  /*b8a0*/  NOP ;  /* 0x0000000000007918 */ /* 0x000fc00000000000 */
        /* <DEDUP_REMOVED lines=13> */
.L_x_322:


//--------------------- .nv.global.init           --------------------------
	.section	.nv.global.init,"aw",@progbits
.nv.global.init:
	.type		$str$22,@object
	.size		$str$22,($str$23 - $str$22)
$str$22:
        /*0000*/ 	.byte	0x6b, 0x5f, 0x74, 0x69, 0x6c, 0x65, 0x5f, 0x63, 0x6f, 0x75, 0x6e, 0x74, 0x20, 0x3e, 0x3d, 0x20
        /*0010*/ 	.byte	0x31, 0x00
	.type		$str$23,@object
	.size		$str$23,(__unnamed_1 - $str$23)
$str$23:
        /*0012*/ 	.byte	0x2f, 0x74, 0x6d, 0x70, 0x2f, 0x63, 0x75, 0x74, 0x6c, 0x61, 0x73, 0x73, 0x5f, 0x73, 0x77, 0x65
        /*0022*/ 	.byte	0x65, 0x70, 0x5f, 0x73, 0x72, 0x63, 0x2f, 0x69, 0x6e, 0x63, 0x6c, 0x75, 0x64, 0x65, 0x2f, 0x63
        /*0032*/ 	.byte	0x75, 0x74, 0x6c, 0x61, 0x73, 0x73, 0x2f, 0x67, 0x65, 0x6d, 0x6d, 0x2f, 0x63, 0x6f, 0x6c, 0x6c
        /*0042*/ 	.byte	0x65, 0x63, 0x74, 0x69, 0x76, 0x65, 0x2f, 0x73, 0x6d, 0x39, 0x30, 0x5f, 0x6d, 0x6d, 0x61, 0x5f
        /*0052*/ 	.byte	0x74, 0x6d, 0x61, 0x5f, 0x67, 0x6d, 0x6d, 0x61, 0x5f, 0x73, 0x73, 0x5f, 0x77, 0x61, 0x72, 0x70
        /*0062*/ 	.byte	0x73, 0x70, 0x65, 0x63, 0x69, 0x61, 0x6c, 0x69, 0x7a, 0x65, 0x64, 0x2e, 0x68, 0x70, 0x70, 0x00
	.type		__unnamed_1,@object
	.size		__unnamed_1,(.L_0 - __unnamed_1)
__unnamed_1:
        /*0072*/ 	.byte	0x76, 0x6f, 0x69, 0x64, 0x20, 0x63, 0x75, 0x74, 0x6c, 0x61, 0x73, 0x73, 0x3a, 0x3a, 0x67, 0x65
        /* <DEDUP_REMOVED lines=177> */
.L_0:


//--------------------- .nv.shared._ZN7cutlass13device_kernelINS_4gemm6kernel13GemmUniversalIN4cute5tupleIJiiiiEEENS1_10collective13CollectiveMmaINS1_34MainloopSm90TmaGmmaWarpSpecializedILi4ENS5_IJNS4_1CILi1EEESB_SB_EEENS1_35KernelTmaWarpSpecializedCooperativeEEENS5_IJNSA_ILi128EEENSA_ILi256EEENSA_ILi32EEEEEENS_10tfloat32_tENS5_IJlSB_lEEESJ_SK_NS4_8TiledMMAINS4_8MMA_AtomIJNS4_4SM904GMMA30MMA_64x256x8_F32TF32TF32_SS_TNILNSO_7ScaleInE1ELSQ_1EEEEEENS4_6LayoutINS5_IJNSA_ILi2EEESB_SB_EEENS5_IJSB_NSA_ILi0EEESW_EEEEENS5_IJNS4_10UnderscoreESZ_SZ_EEEEENS4_13SM90_TMA_LOADENS4_14ComposedLayoutINS4_7SwizzleILi3ELi4ELi3EEENS4_18smem_ptr_flag_bitsILi32EEENST_INS5_IJNSA_ILi8EEESH_EEENS5_IJSH_SB_EEEEEEEvNS4_8identityES12_S1C_vS1D_EENS_8epilogue10collective6detail29Sm90TmaWarpSpecializedAdapterINS1G_15DefaultEpilogueISJ_SK_SK_NS1F_6thread17LinearCombinationISJ_Li1EffLNS1K_9ScaleType4KindE0ELNS_15FloatRoundStyleE2ESJ_EENS1_15EpilogueDefaultEEEEEvvEEEEvNT_6ParamsE --------------------------
	.section	.nv.shared._ZN7cutlass13device_kernelINS_4gemm6kernel13GemmUniversalIN4cute5tupleIJiiiiEEENS1_10collective13CollectiveMmaINS1_34MainloopSm90TmaGmmaWarpSpecializedILi4ENS5_IJNS4_1CILi1EEESB_SB_EEENS1_35KernelTmaWarpSpecializedCooperativeEEENS5_IJNSA_ILi128EEENSA_ILi256EEENSA_ILi32EEEEEENS_10tfloat32_tENS5_IJlSB_lEEESJ_SK_NS4_8TiledMMAINS4_8MMA_AtomIJNS4_4SM904GMMA30MMA_64x256x8_F32TF32TF32_SS_TNILNSO_7ScaleInE1ELSQ_1EEEEEENS4_6LayoutINS5_IJNSA_ILi2EEESB_SB_EEENS5_IJSB_NSA_ILi0EEESW_EEEEENS5_IJNS4_10UnderscoreESZ_SZ_EEEEENS4_13SM90_TMA_LOADENS4_14ComposedLayoutINS4_7SwizzleILi3ELi4ELi3EEENS4_18smem_ptr_flag_bitsILi32EEENST_INS5_IJNSA_ILi8EEESH_EEENS5_IJSH_SB_EEEEEEEvNS4_8identityES12_S1C_vS1D_EENS_8epilogue10collective6detail29Sm90TmaWarpSpecializedAdapterINS1G_15DefaultEpilogueISJ_SK_SK_NS1F_6thread17LinearCombinationISJ_Li1EffLNS1K_9ScaleType4KindE0ELNS_15FloatRoundStyleE2ESJ_EENS1_15EpilogueDefaultEEEEEvvEEEEvNT_6ParamsE,"aw",@nobits
	.sectionflags	@""
	.align	16
	.zero		1024


//--------------------- .nv.shared.reserved.0     --------------------------
	.section	.nv.shared.reserved.0,"aw",@nobits
	.weak		__nv_reservedSMEM_offset_0_alias
	.size		__nv_reservedSMEM_offset_0_alias, 0, 0
	.other		__nv_reservedSMEM_offset_0_alias,@"STO_CUDA_RESERVED_SHARED STV_DEFAULT"
__nv_reservedSMEM_offset_0_alias:
	.zero		0


//--------------------- .nv.global                --------------------------
	.section	.nv.global,"aw",@nobits
.nv.global:
	.type		_ZN40_INTERNAL_f903d26b_4_k_cu_ea045692_326794cute1_E,@object
	.size		_ZN40_INTERNAL_f903d26b_4_k_cu_ea045692_326794cute1_E,(_ZN40_INTERNAL_f903d26b_4_k_cu_ea045692_326794cuda3std3__45__cpo6cbeginE - _ZN40_INTERNAL_f903d26b_4_k_cu_ea045692_326794cute1_E)
_ZN40_INTERNAL_f903d26b_4_k_cu_ea045692_326794cute1_E:
	.zero		1
	.type		_ZN40_INTERNAL_f903d26b_4_k_cu_ea045692_326794cuda3std3__45__cpo6cbeginE,@object
	.size		_ZN40_INTERNAL_f903d26b_4_k_cu_ea045692_326794cuda3std3__45__cpo6cbeginE,(_ZN40_INTERNAL_f903d26b_4_k_cu_ea045692_326794cuda3std3__48in_placeE - _ZN40_INTERNAL_f903d26b_4_k_cu_ea045692_326794cuda3std3__45__cpo6cbeginE)
_ZN40_INTERNAL_f903d26b_4_k_cu_ea045692_326794cuda3std3__45__cpo6cbeginE:
	.zero		1
	.type		_ZN40_INTERNAL_f903d26b_4_k_cu_ea045692_326794cuda3std3__48in_placeE,@object
	.size		_ZN40_INTERNAL_f903d26b_4_k_cu_ea045692_326794cuda3std3__48in_placeE,(_ZN40_INTERNAL_f903d26b_4_k_cu_ea045692_326794cuda3std6ranges3__45__cpo9iter_moveE - _ZN40_INTERNAL_f903d26b_4_k_cu_ea045692_326794cuda3std3__48in_placeE)
_ZN40_INTERNAL_f903d26b_4_k_cu_ea045692_326794cuda3std3__48in_placeE:
	.zero		1
	.type		_ZN40_INTERNAL_f903d26b_4_k_cu_ea045692_326794cuda3std6ranges3__45__cpo9iter_moveE,@object
	.size		_ZN40_INTERNAL_f903d26b_4_k_cu_ea045692_326794cuda3std6ranges3__45__cpo9iter_moveE,(_ZN40_INTERNAL_f903d26b_4_k_cu_ea045692_326794cuda3std3__45__cpo5beginE - _ZN40_INTERNAL_f903d26b_4_k_cu_ea045692_326794cuda3std6ranges3__45__cpo9iter_moveE)
_ZN40_INTERNAL_f903d26b_4_k_cu_ea045692_326794cuda3std6ranges3__45__cpo9iter_moveE:
	.zero		1
	.type		_ZN40_INTERNAL_f903d26b_4_k_cu_ea045692_326794cuda3std3__45__cpo5beginE,@object
	.size		_ZN40_INTERNAL_f903d26b_4_k_cu_ea045692_326794cuda3std3__45__cpo5beginE,(_ZN40_INTERNAL_f903d26b_4_k_cu_ea045692_326794cuda3std3__442_GLOBAL__N__f903d26b_4_k_cu_ea045692_326796ignoreE - _ZN40_INTERNAL_f903d26b_4_k_cu_ea045692_326794cuda3std3__45__cpo5beginE)
_ZN40_INTERNAL_f903d26b_4_k_cu_ea045692_326794cuda3std3__45__cpo5beginE:
	.zero		1
	.type		_ZN40_INTERNAL_f903d26b_4_k_cu_ea045692_326794cuda3std3__442_GLOBAL__N__f903d26b_4_k_cu_ea045692_326796ignoreE,@object
	.size		_ZN40_INTERNAL_f903d26b_4_k_cu_ea045692_326794cuda3std3__442_GLOBAL__N__f903d26b_4_k_cu_ea045692_326796ignoreE,(_ZN40_INTERNAL_f903d26b_4_k_cu_ea045692_326794cute7productE - _ZN40_INTERNAL_f903d26b_4_k_cu_ea045692_326794cuda3std3__442_GLOBAL__N__f903d26b_4_k_cu_ea045692_326796ignoreE)
_ZN40_INTERNAL_f903d26b_4_k_cu_ea045692_326794cuda3std3__442_GLOBAL__N__f903d26b_4_k_cu_ea045692_326796ignoreE:
	.zero		1
	.type		_ZN40_INTERNAL_f903d26b_4_k_cu_ea045692_326794cute7productE,@object
	.size		_ZN40_INTERNAL_f903d26b_4_k_cu_ea045692_326794cute7productE,(_ZN40_INTERNAL_f903d26b_4_k_cu_ea045692_326794cuda3std3__45__cpo3endE - _ZN40_INTERNAL_f903d26b_4_k_cu_ea045692_326794cute7productE)
_ZN40_INTERNAL_f903d26b_4_k_cu_ea045692_326794cute7productE:
	.zero		1
	.type		_ZN40_INTERNAL_f903d26b_4_k_cu_ea045692_326794cuda3std3__45__cpo3endE,@object
	.size		_ZN40_INTERNAL_f903d26b_4_k_cu_ea045692_326794cuda3std3__45__cpo3endE,(_ZN40_INTERNAL_f903d26b_4_k_cu_ea045692_326794cuda3std3__419piecewise_constructE - _ZN40_INTERNAL_f903d26b_4_k_cu_ea045692_326794cuda3std3__45__cpo3endE)
_ZN40_INTERNAL_f903d26b_4_k_cu_ea045692_326794cuda3std3__45__cpo3endE:
	.zero		1
	.type		_ZN40_INTERNAL_f903d26b_4_k_cu_ea045692_326794cuda3std3__419piecewise_constructE,@object
	.size		_ZN40_INTERNAL_f903d26b_4_k_cu_ea045692_326794cuda3std3__419piecewise_constructE,(_ZN40_INTERNAL_f903d26b_4_k_cu_ea045692_326794cuda3std3__45__cpo4cendE - _ZN40_INTERNAL_f903d26b_4_k_cu_ea045692_326794cuda3std3__419piecewise_constructE)
_ZN40_INTERNAL_f903d26b_4_k_cu_ea045692_326794cuda3std3__419piecewise_constructE:
	.zero		1
	.type		_ZN40_INTERNAL_f903d26b_4_k_cu_ea045692_326794cuda3std3__45__cpo4cendE,@object
	.size		_ZN40_INTERNAL_f903d26b_4_k_cu_ea045692_326794cuda3std3__45__cpo4cendE,(_ZN40_INTERNAL_f903d26b_4_k_cu_ea045692_326794cuda3std6ranges3__45__cpo4swapE - _ZN40_INTERNAL_f903d26b_4_k_cu_ea045692_326794cuda3std3__45__cpo4cendE)
_ZN40_INTERNAL_f903d26b_4_k_cu_ea045692_326794cuda3std3__45__cpo4cendE:
	.zero		1
	.type		_ZN40_INTERNAL_f903d26b_4_k_cu_ea045692_326794cuda3std6ranges3__45__cpo4swapE,@object
	.size		_ZN40_INTERNAL_f903d26b_4_k_cu_ea045692_326794cuda3std6ranges3__45__cpo4swapE,(.L_8 - _ZN40_INTERNAL_f903d26b_4_k_cu_ea045692_326794cuda3std6ranges3__45__cpo4swapE)
_ZN40_INTERNAL_f903d26b_4_k_cu_ea045692_326794cuda3std6ranges3__45__cpo4swapE:
	.zero		1
.L_8:


//--------------------- .nv.constant0._ZN7cutlass13device_kernelINS_4gemm6kernel13GemmUniversalIN4cute5tupleIJiiiiEEENS1_10collective13CollectiveMmaINS1_34MainloopSm90TmaGmmaWarpSpecializedILi4ENS5_IJNS4_1CILi1EEESB_SB_EEENS1_35KernelTmaWarpSpecializedCooperativeEEENS5_IJNSA_ILi128EEENSA_ILi256EEENSA_ILi32EEEEEENS_10tfloat32_tENS5_IJlSB_lEEESJ_SK_NS4_8TiledMMAINS4_8MMA_AtomIJNS4_4SM904GMMA30MMA_64x256x8_F32TF32TF32_SS_TNILNSO_7ScaleInE1ELSQ_1EEEEEENS4_6LayoutINS5_IJNSA_ILi2EEESB_SB_EEENS5_IJSB_NSA_ILi0EEESW_EEEEENS5_IJNS4_10UnderscoreESZ_SZ_EEEEENS4_13SM90_TMA_LOADENS4_14ComposedLayoutINS4_7SwizzleILi3ELi4ELi3EEENS4_18smem_ptr_flag_bitsILi32EEENST_INS5_IJNSA_ILi8EEESH_EEENS5_IJSH_SB_EEEEEEEvNS4_8identityES12_S1C_vS1D_EENS_8epilogue10collective6detail29Sm90TmaWarpSpecializedAdapterINS1G_15DefaultEpilogueISJ_SK_SK_NS1F_6thread17LinearCombinationISJ_Li1EffLNS1K_9ScaleType4KindE0ELNS_15FloatRoundStyleE2ESJ_EENS1_15EpilogueDefaultEEEEEvvEEEEvNT_6ParamsE --------------------------
	.section	.nv.constant0._ZN7cutlass13device_kernelINS_4gemm6kernel13GemmUniversalIN4cute5tupleIJiiiiEEENS1_10collective13CollectiveMmaINS1_34MainloopSm90TmaGmmaWarpSpecializedILi4ENS5_IJNS4_1CILi1EEESB_SB_EEENS1_35KernelTmaWarpSpecializedCooperativeEEENS5_IJNSA_ILi128EEENSA_ILi256EEENSA_ILi32EEEEEENS_10tfloat32_tENS5_IJlSB_lEEESJ_SK_NS4_8TiledMMAINS4_8MMA_AtomIJNS4_4SM904GMMA30MMA_64x256x8_F32TF32TF32_SS_TNILNSO_7ScaleInE1ELSQ_1EEEEEENS4_6LayoutINS5_IJNSA_ILi2EEESB_SB_EEENS5_IJSB_NSA_ILi0EEESW_EEEEENS5_IJNS4_10UnderscoreESZ_SZ_EEEEENS4_13SM90_TMA_LOADENS4_14ComposedLayoutINS4_7SwizzleILi3ELi4ELi3EEENS4_18smem_ptr_flag_bitsILi32EEENST_INS5_IJNSA_ILi8EEESH_EEENS5_IJSH_SB_EEEEEEEvNS4_8identityES12_S1C_vS1D_EENS_8epilogue10collective6detail29Sm90TmaWarpSpecializedAdapterINS1G_15DefaultEpilogueISJ_SK_SK_NS1F_6thread17LinearCombinationISJ_Li1EffLNS1K_9ScaleType4KindE0ELNS_15FloatRoundStyleE2ESJ_EENS1_15EpilogueDefaultEEEEEvvEEEEvNT_6ParamsE,"a",@progbits
	.sectionflags	@""
	.align	4
.nv.constant0._ZN7cutlass13device_kernelINS_4gemm6kernel13GemmUniversalIN4cute5tupleIJiiiiEEENS1_10collective13CollectiveMmaINS1_34MainloopSm90TmaGmmaWarpSpecializedILi4ENS5_IJNS4_1CILi1EEESB_SB_EEENS1_35KernelTmaWarpSpecializedCooperativeEEENS5_IJNSA_ILi128EEENSA_ILi256EEENSA_ILi32EEEEEENS_10tfloat32_tENS5_IJlSB_lEEESJ_SK_NS4_8TiledMMAINS4_8MMA_AtomIJNS4_4SM904GMMA30MMA_64x256x8_F32TF32TF32_SS_TNILNSO_7ScaleInE1ELSQ_1EEEEEENS4_6LayoutINS5_IJNSA_ILi2EEESB_SB_EEENS5_IJSB_NSA_ILi0EEESW_EEEEENS5_IJNS4_10UnderscoreESZ_SZ_EEEEENS4_13SM90_TMA_LOADENS4_14ComposedLayoutINS4_7SwizzleILi3ELi4ELi3EEENS4_18smem_ptr_flag_bitsILi32EEENST_INS5_IJNSA_ILi8EEESH_EEENS5_IJSH_SB_EEEEEEEvNS4_8identityES12_S1C_vS1D_EENS_8epilogue10collective6detail29Sm90TmaWarpSpecializedAdapterINS1G_15DefaultEpilogueISJ_SK_SK_NS1F_6thread17LinearCombinationISJ_Li1EffLNS1K_9ScaleType4KindE0ELNS_15FloatRoundStyleE2ESJ_EENS1_15EpilogueDefaultEEEEEvvEEEEvNT_6ParamsE:
	.zero		1664


//--------------------- SYMBOLS --------------------------

	.type		.nv.reservedSmem.offset0,@object
	.size		.nv.reservedSmem.offset0,0x4
	.type		__assertfail,@function
